	.target	sm_100a

	.elftype	@"ET_EXEC"


//--------------------- .note.nv.tkinfo           --------------------------
	.section	.note.nv.tkinfo,"",@"SHT_NOTE"
	.sectionflags	@"SHF_NOTE_NV_TKINFO"
	.tkinfo
        /*0018*/ 	.word	0x00000002
        /*0030*/ 	.string	""
        /*0030*/ 	.string	"ptxas"
        /*0030*/ 	.string	"Cuda compilation tools, release 13.0, V13.0.88"
        /*0030*/ 	.string	"Build cuda_13.0.r13.0/compiler.36424714_0"
        /*0030*/ 	.string	"-arch sm_100a -m 64 "



//--------------------- .note.nv.cuinfo           --------------------------
	.section	.note.nv.cuinfo,"",@"SHT_NOTE"
	.sectionflags	@"SHF_NOTE_NV_CUINFO"
        /*0018*/ 	.short	0x0002
        /*001a*/ 	.short	0x0064
        /*001c*/ 	.short	0x0082
	.zero		2


//--------------------- .nv.info                  --------------------------
	.section	.nv.info,"",@"SHT_CUDA_INFO"
	.align	4


	//----- nvinfo : EIATTR_REGCOUNT
	.align		4
        /*0000*/ 	.byte	0x04, 0x2f
        /*0002*/ 	.short	(.L_19 - .L_18)
	.align		4
.L_18:
        /*0004*/ 	.word	index@(_ZN7cutlass13device_kernelINS_4conv6kernel13ConvUniversalINS1_16ConvProblemShapeILNS1_8OperatorE2ELi2EEENS1_10collective14CollectiveConvINS1_47MainloopSm100TmaUmmaWarpSpecializedImplicitGemmILS5_2ELi34ELi2ELi1ELi2EN4cute5tupleIJNSA_1CILi1EEESD_SD_EEEEENSB_IJNSC_ILi128EEENSB_IJNSC_ILi64EEEEEENSB_IJNSC_ILi32EEEEEEEEENS_12float_e4m3_tESM_NSA_8TiledMMAINSA_8MMA_AtomIJNSA_10MMA_TraitsINSA_19SM100_MMA_F8F6F4_SSEJSM_SM_fSG_SH_NSA_17integral_constantINSA_4UMMA5MajorELST_1EEESU_NSR_INSS_7ScaleInELSV_0EEESW_EEEEEENSA_6LayoutISE_NSB_IJNSC_ILi0EEES10_S10_EEEEENSB_IJNSA_10UnderscoreES13_S13_EEEEENS7_6detail27Sm100ImplicitGemmTileTraitsINSA_13SM90_TMA_LOADENSA_14ComposedLayoutINSA_7SwizzleILi3ELi4ELi3EEENSA_18smem_ptr_flag_bitsILi8EEENSZ_INSB_IJSG_NSC_ILi8EEEEEENSB_IJSD_SG_EEEEEEEvEENS17_INSA_20SM90_TMA_LOAD_IM2COLENS19_INS1A_ILi2ELi4ELi3EEES1D_NSZ_INSB_IJSH_S1E_EEENSB_IJSD_SH_EEEEEEEvEEEENS_8epilogue10collective18CollectiveEpilogueINS1S_23Sm100TmaWarpSpecializedILi1ELi1ELi64ELb0ELb0EEEJSL_NSB_IJNSZ_ISG_SD_EENSZ_ISH_SD_EEEEESM_NSB_IJlNSB_IJSD_llEEES10_EEESM_S21_NS1S_6fusion15FusionCallbacksIS1W_NS22_17LinearCombinationISM_fSM_fLNS_15FloatRoundStyleE2EEESL_S1Z_JEEENSA_5SM1004TMEM4LOAD26SM100_TMEM_LOAD_32dp32b64xES18_NS19_IS1L_S1D_NSZ_INSB_IJS1E_SH_EEENSB_IJSH_SD_EEEEEEENSA_39AutoVectorizingCopyWithAssumedAlignmentILi128EEENSA_14SM90_TMA_STOREES2F_S2H_S2H_EEEvvEEEEvNT_6ParamsE)
        /*0008*/ 	.word	0x00000095


	//----- nvinfo : EIATTR_FRAME_SIZE
	.align		4
.L_19:
        /*000c*/ 	.byte	0x04, 0x11
        /*000e*/ 	.short	(.L_21 - .L_20)
	.align		4
.L_20:
        /*0010*/ 	.word	index@($__internal_2_$__cuda_sm10x_tcgen05_guardrail_trap_unallocated_columns_being_dealloced)
        /*0014*/ 	.word	0x00000008


	//----- nvinfo : EIATTR_FRAME_SIZE
	.align		4
.L_21:
        /*0018*/ 	.byte	0x04, 0x11
        /*001a*/ 	.short	(.L_23 - .L_22)
	.align		4
.L_22:
        /*001c*/ 	.word	index@($__internal_1_$__cuda_sm10x_tcgen05_guardrail_trap_phase_invalid_during_alloc)
        /*0020*/ 	.word	0x00000008


	//----- nvinfo : EIATTR_FRAME_SIZE
	.align		4
.L_23:
        /*0024*/ 	.byte	0x04, 0x11
        /*0026*/ 	.short	(.L_25 - .L_24)
	.align		4
.L_24:
        /*0028*/ 	.word	index@($__internal_0_$__cuda_sm10x_tcgen05_guardrail_trap_col_being_dealloced_not_returned_by_alloc)
        /*002c*/ 	.word	0x00000008


	//----- nvinfo : EIATTR_FRAME_SIZE
	.align		4
.L_25:
        /*0030*/ 	.byte	0x04, 0x11
        /*0032*/ 	.short	(.L_27 - .L_26)
	.align		4
.L_26:
        /*0034*/ 	.word	index@(_ZN7cutlass13device_kernelINS_4conv6kernel13ConvUniversalINS1_16ConvProblemShapeILNS1_8OperatorE2ELi2EEENS1_10collective14CollectiveConvINS1_47MainloopSm100TmaUmmaWarpSpecializedImplicitGemmILS5_2ELi34ELi2ELi1ELi2EN4cute5tupleIJNSA_1CILi1EEESD_SD_EEEEENSB_IJNSC_ILi128EEENSB_IJNSC_ILi64EEEEEENSB_IJNSC_ILi32EEEEEEEEENS_12float_e4m3_tESM_NSA_8TiledMMAINSA_8MMA_AtomIJNSA_10MMA_TraitsINSA_19SM100_MMA_F8F6F4_SSEJSM_SM_fSG_SH_NSA_17integral_constantINSA_4UMMA5MajorELST_1EEESU_NSR_INSS_7ScaleInELSV_0EEESW_EEEEEENSA_6LayoutISE_NSB_IJNSC_ILi0EEES10_S10_EEEEENSB_IJNSA_10UnderscoreES13_S13_EEEEENS7_6detail27Sm100ImplicitGemmTileTraitsINSA_13SM90_TMA_LOADENSA_14ComposedLayoutINSA_7SwizzleILi3ELi4ELi3EEENSA_18smem_ptr_flag_bitsILi8EEENSZ_INSB_IJSG_NSC_ILi8EEEEEENSB_IJSD_SG_EEEEEEEvEENS17_INSA_20SM90_TMA_LOAD_IM2COLENS19_INS1A_ILi2ELi4ELi3EEES1D_NSZ_INSB_IJSH_S1E_EEENSB_IJSD_SH_EEEEEEEvEEEENS_8epilogue10collective18CollectiveEpilogueINS1S_23Sm100TmaWarpSpecializedILi1ELi1ELi64ELb0ELb0EEEJSL_NSB_IJNSZ_ISG_SD_EENSZ_ISH_SD_EEEEESM_NSB_IJlNSB_IJSD_llEEES10_EEESM_S21_NS1S_6fusion15FusionCallbacksIS1W_NS22_17LinearCombinationISM_fSM_fLNS_15FloatRoundStyleE2EEESL_S1Z_JEEENSA_5SM1004TMEM4LOAD26SM100_TMEM_LOAD_32dp32b64xES18_NS19_IS1L_S1D_NSZ_INSB_IJS1E_SH_EEENSB_IJSH_SD_EEEEEEENSA_39AutoVectorizingCopyWithAssumedAlignmentILi128EEENSA_14SM90_TMA_STOREES2F_S2H_S2H_EEEvvEEEEvNT_6ParamsE)
        /*0038*/ 	.word	0x00000008


	//----- nvinfo : EIATTR_MIN_STACK_SIZE
	.align		4
.L_27:
        /*003c*/ 	.byte	0x04, 0x12
        /*003e*/ 	.short	(.L_29 - .L_28)
	.align		4
.L_28:
        /*0040*/ 	.word	index@(_ZN7cutlass13device_kernelINS_4conv6kernel13ConvUniversalINS1_16ConvProblemShapeILNS1_8OperatorE2ELi2EEENS1_10collective14CollectiveConvINS1_47MainloopSm100TmaUmmaWarpSpecializedImplicitGemmILS5_2ELi34ELi2ELi1ELi2EN4cute5tupleIJNSA_1CILi1EEESD_SD_EEEEENSB_IJNSC_ILi128EEENSB_IJNSC_ILi64EEEEEENSB_IJNSC_ILi32EEEEEEEEENS_12float_e4m3_tESM_NSA_8TiledMMAINSA_8MMA_AtomIJNSA_10MMA_TraitsINSA_19SM100_MMA_F8F6F4_SSEJSM_SM_fSG_SH_NSA_17integral_constantINSA_4UMMA5MajorELST_1EEESU_NSR_INSS_7ScaleInELSV_0EEESW_EEEEEENSA_6LayoutISE_NSB_IJNSC_ILi0EEES10_S10_EEEEENSB_IJNSA_10UnderscoreES13_S13_EEEEENS7_6detail27Sm100ImplicitGemmTileTraitsINSA_13SM90_TMA_LOADENSA_14ComposedLayoutINSA_7SwizzleILi3ELi4ELi3EEENSA_18smem_ptr_flag_bitsILi8EEENSZ_INSB_IJSG_NSC_ILi8EEEEEENSB_IJSD_SG_EEEEEEEvEENS17_INSA_20SM90_TMA_LOAD_IM2COLENS19_INS1A_ILi2ELi4ELi3EEES1D_NSZ_INSB_IJSH_S1E_EEENSB_IJSD_SH_EEEEEEEvEEEENS_8epilogue10collective18CollectiveEpilogueINS1S_23Sm100TmaWarpSpecializedILi1ELi1ELi64ELb0ELb0EEEJSL_NSB_IJNSZ_ISG_SD_EENSZ_ISH_SD_EEEEESM_NSB_IJlNSB_IJSD_llEEES10_EEESM_S21_NS1S_6fusion15FusionCallbacksIS1W_NS22_17LinearCombinationISM_fSM_fLNS_15FloatRoundStyleE2EEESL_S1Z_JEEENSA_5SM1004TMEM4LOAD26SM100_TMEM_LOAD_32dp32b64xES18_NS19_IS1L_S1D_NSZ_INSB_IJS1E_SH_EEENSB_IJSH_SD_EEEEEEENSA_39AutoVectorizingCopyWithAssumedAlignmentILi128EEENSA_14SM90_TMA_STOREES2F_S2H_S2H_EEEvvEEEEvNT_6ParamsE)
        /*0044*/ 	.word	0x00000008
.L_29:


//--------------------- .nv.compat                --------------------------
	.section	.nv.compat,"",@"SHT_CUDA_COMPAT_INFO"
	.align	4
        /*0000*/ 	.byte	0x02, 0x09, 0x01, 0x00, 0x02, 0x02, 0x02, 0x00, 0x02, 0x05, 0x05, 0x00, 0x03, 0x07, 0x01, 0x01
        /*0010*/ 	.byte	0x02, 0x03, 0x01, 0x00, 0x02, 0x06, 0x01, 0x00, 0x04, 0x0b, 0x08, 0x00, 0x09, 0x00, 0x00, 0x00
        /*0020*/ 	.byte	0x00, 0x00, 0x00, 0x00


//--------------------- .nv.info._ZN7cutlass13device_kernelINS_4conv6kernel13ConvUniversalINS1_16ConvProblemShapeILNS1_8OperatorE2ELi2EEENS1_10collective14CollectiveConvINS1_47MainloopSm100TmaUmmaWarpSpecializedImplicitGemmILS5_2ELi34ELi2ELi1ELi2EN4cute5tupleIJNSA_1CILi1EEESD_SD_EEEEENSB_IJNSC_ILi128EEENSB_IJNSC_ILi64EEEEEENSB_IJNSC_ILi32EEEEEEEEENS_12float_e4m3_tESM_NSA_8TiledMMAINSA_8MMA_AtomIJNSA_10MMA_TraitsINSA_19SM100_MMA_F8F6F4_SSEJSM_SM_fSG_SH_NSA_17integral_constantINSA_4UMMA5MajorELST_1EEESU_NSR_INSS_7ScaleInELSV_0EEESW_EEEEEENSA_6LayoutISE_NSB_IJNSC_ILi0EEES10_S10_EEEEENSB_IJNSA_10UnderscoreES13_S13_EEEEENS7_6detail27Sm100ImplicitGemmTileTraitsINSA_13SM90_TMA_LOADENSA_14ComposedLayoutINSA_7SwizzleILi3ELi4ELi3EEENSA_18smem_ptr_flag_bitsILi8EEENSZ_INSB_IJSG_NSC_ILi8EEEEEENSB_IJSD_SG_EEEEEEEvEENS17_INSA_20SM90_TMA_LOAD_IM2COLENS19_INS1A_ILi2ELi4ELi3EEES1D_NSZ_INSB_IJSH_S1E_EEENSB_IJSD_SH_EEEEEEEvEEEENS_8epilogue10collective18CollectiveEpilogueINS1S_23Sm100TmaWarpSpecializedILi1ELi1ELi64ELb0ELb0EEEJSL_NSB_IJNSZ_ISG_SD_EENSZ_ISH_SD_EEEEESM_NSB_IJlNSB_IJSD_llEEES10_EEESM_S21_NS1S_6fusion15FusionCallbacksIS1W_NS22_17LinearCombinationISM_fSM_fLNS_15FloatRoundStyleE2EEESL_S1Z_JEEENSA_5SM1004TMEM4LOAD26SM100_TMEM_LOAD_32dp32b64xES18_NS19_IS1L_S1D_NSZ_INSB_IJS1E_SH_EEENSB_IJSH_SD_EEEEEEENSA_39AutoVectorizingCopyWithAssumedAlignmentILi128EEENSA_14SM90_TMA_STOREES2F_S2H_S2H_EEEvvEEEEvNT_6ParamsE --------------------------
	.section	.nv.info._ZN7cutlass13device_kernelINS_4conv6kernel13ConvUniversalINS1_16ConvProblemShapeILNS1_8OperatorE2ELi2EEENS1_10collective14CollectiveConvINS1_47MainloopSm100TmaUmmaWarpSpecializedImplicitGemmILS5_2ELi34ELi2ELi1ELi2EN4cute5tupleIJNSA_1CILi1EEESD_SD_EEEEENSB_IJNSC_ILi128EEENSB_IJNSC_ILi64EEEEEENSB_IJNSC_ILi32EEEEEEEEENS_12float_e4m3_tESM_NSA_8TiledMMAINSA_8MMA_AtomIJNSA_10MMA_TraitsINSA_19SM100_MMA_F8F6F4_SSEJSM_SM_fSG_SH_NSA_17integral_constantINSA_4UMMA5MajorELST_1EEESU_NSR_INSS_7ScaleInELSV_0EEESW_EEEEEENSA_6LayoutISE_NSB_IJNSC_ILi0EEES10_S10_EEEEENSB_IJNSA_10UnderscoreES13_S13_EEEEENS7_6detail27Sm100ImplicitGemmTileTraitsINSA_13SM90_TMA_LOADENSA_14ComposedLayoutINSA_7SwizzleILi3ELi4ELi3EEENSA_18smem_ptr_flag_bitsILi8EEENSZ_INSB_IJSG_NSC_ILi8EEEEEENSB_IJSD_SG_EEEEEEEvEENS17_INSA_20SM90_TMA_LOAD_IM2COLENS19_INS1A_ILi2ELi4ELi3EEES1D_NSZ_INSB_IJSH_S1E_EEENSB_IJSD_SH_EEEEEEEvEEEENS_8epilogue10collective18CollectiveEpilogueINS1S_23Sm100TmaWarpSpecializedILi1ELi1ELi64ELb0ELb0EEEJSL_NSB_IJNSZ_ISG_SD_EENSZ_ISH_SD_EEEEESM_NSB_IJlNSB_IJSD_llEEES10_EEESM_S21_NS1S_6fusion15FusionCallbacksIS1W_NS22_17LinearCombinationISM_fSM_fLNS_15FloatRoundStyleE2EEESL_S1Z_JEEENSA_5SM1004TMEM4LOAD26SM100_TMEM_LOAD_32dp32b64xES18_NS19_IS1L_S1D_NSZ_INSB_IJS1E_SH_EEENSB_IJSH_SD_EEEEEEENSA_39AutoVectorizingCopyWithAssumedAlignmentILi128EEENSA_14SM90_TMA_STOREES2F_S2H_S2H_EEEvvEEEEvNT_6ParamsE,"",@"SHT_CUDA_INFO"
	.sectionflags	@""
	.align	4


	//----- nvinfo : EIATTR_CUDA_API_VERSION
	.align		4
        /*0000*/ 	.byte	0x04, 0x37
        /*0002*/ 	.short	(.L_31 - .L_30)
.L_30:
        /*0004*/ 	.word	0x00000082


	//----- nvinfo : EIATTR_KPARAM_INFO
	.align		4
.L_31:
        /*0008*/ 	.byte	0x04, 0x17
        /*000a*/ 	.short	(.L_33 - .L_32)
.L_32:
        /*000c*/ 	.word	0x00000000
        /*0010*/ 	.short	0x0000
        /*0012*/ 	.short	0x0000
        /*0014*/ 	.byte	0x00, 0xf0, 0x01, 0x20


	//----- nvinfo : EIATTR_AT_ENTRY_FRAGMENTS
	.align		4
.L_33:
        /*0018*/ 	.byte	0x04, 0x4f
        /*001a*/ 	.short	(.L_35 - .L_34)


	//   ....[0]....
.L_34:
        /*001c*/ 	.word	0x00000006


	//----- nvinfo : EIATTR_RESERVED_SMEM_USED
	.align		4
.L_35:
        /*0020*/ 	.byte	0x01, 0x41
	.zero		2


	//----- nvinfo : EIATTR_SPARSE_MMA_MASK
	.align		4
        /*0024*/ 	.byte	0x03, 0x50
        /*0026*/ 	.short	0x0000


	//----- nvinfo : EIATTR_TCGEN05_1CTA_USED
	.align		4
        /*0028*/ 	.byte	0x01, 0x51
	.zero		2


	//----- nvinfo : EIATTR_MAXREG_COUNT
	.align		4
        /*002c*/ 	.byte	0x03, 0x1b
        /*002e*/ 	.short	0x00ff


	//----- nvinfo : EIATTR_NUM_BARRIERS
	.align		4
        /*0030*/ 	.byte	0x02, 0x4c
        /*0032*/ 	.byte	0x07
	.zero		1


	//----- nvinfo : EIATTR_EXTERNS
	.align		4
        /*0034*/ 	.byte	0x04, 0x0f
        /*0036*/ 	.short	(.L_37 - .L_36)


	//   ....[0]....
	.align		4
.L_36:
        /*0038*/ 	.word	index@(__assertfail)


	//----- nvinfo : EIATTR_MERCURY_ISA_VERSION
	.align		4
.L_37:
        /*003c*/ 	.byte	0x03, 0x5f
        /*003e*/ 	.short	0x0101


	//----- nvinfo : EIATTR_INT_WARP_WIDE_INSTR_OFFSETS
	.align		4
        /*0040*/ 	.byte	0x04, 0x31
        /*0042*/ 	.short	(.L_39 - .L_38)


	//   ....[0]....
.L_38:
        /*0044*/ 	.word	0x00005060


	//   ....[1]....
        /*0048*/ 	.word	0x00005080


	//   ....[2]....
        /*004c*/ 	.word	0x000050b0


	//----- nvinfo : EIATTR_COOP_GROUP_MASK_REGIDS
	.align		4
.L_39:
        /*0050*/ 	.byte	0x04, 0x29
        /*0052*/ 	.short	(.L_41 - .L_40)


	//   ....[0]....
.L_40:
        /*0054*/ 	.word	0xffffffff


	//   ....[1]....
        /*0058*/ 	.word	0xffffffff


	//   ....[2]....
        /*005c*/ 	.word	0xffffffff


	//   ....[3]....
        /*0060*/ 	.word	0xffffffff


	//   ....[4]....
        /*0064*/ 	.word	0xffffffff


	//   ....[5]....
        /*0068*/ 	.word	0xffffffff


	//   ....[6]....
        /*006c*/ 	.word	0xffffffff


	//   ....[7]....
        /*0070*/ 	.word	0xffffffff


	//   ....[8]....
        /*0074*/ 	.word	0xffffffff


	//   ....[9]....
        /*0078*/ 	.word	0xffffffff


	//   ....[10]....
        /*007c*/ 	.word	0xffffffff


	//   ....[11]....
        /*0080*/ 	.word	0xffffffff


	//----- nvinfo : EIATTR_COOP_GROUP_INSTR_OFFSETS
	.align		4
.L_41:
        /*0084*/ 	.byte	0x04, 0x28
        /*0086*/ 	.short	(.L_43 - .L_42)


	//   ....[0]....
.L_42:
        /*0088*/ 	.word	0x00000090


	//   ....[1]....
        /*008c*/ 	.word	0x00000520


	//   ....[2]....
        /*0090*/ 	.word	0x00000a80


	//   ....[3]....
        /*0094*/ 	.word	0x00000bc0


	//   ....[4]....
        /*0098*/ 	.word	0x00000cc0


	//   ....[5]....
        /*009c*/ 	.word	0x00000e10


	//   ....[6]....
        /*00a0*/ 	.word	0x00002640


	//   ....[7]....
        /*00a4*/ 	.word	0x00004550


	//   ....[8]....
        /*00a8*/ 	.word	0x00004760


	//   ....[9]....
        /*00ac*/ 	.word	0x00004790


	//   ....[10]....
        /*00b0*/ 	.word	0x00004f40


	//   ....[11]....
        /*00b4*/ 	.word	0x00005180


	//----- nvinfo : EIATTR_VRC_CTA_INIT_COUNT
	.align		4
.L_43:
        /*00b8*/ 	.byte	0x02, 0x4a
        /*00ba*/ 	.byte	0x80
	.zero		1


	//----- nvinfo : EIATTR_SYSCALL_OFFSETS
	.align		4
        /*00bc*/ 	.byte	0x04, 0x46
        /*00be*/ 	.short	(.L_45 - .L_44)


	//   ....[0]....
.L_44:
        /*00c0*/ 	.word	0x00006e90


	//   ....[1]....
        /*00c4*/ 	.word	0x00006fd0


	//   ....[2]....
        /*00c8*/ 	.word	0x000077a0


	//----- nvinfo : EIATTR_MBARRIER_INSTR_OFFSETS
	.align		4
.L_45:
        /*00cc*/ 	.byte	0x04, 0x39
        /*00ce*/ 	.short	(.L_47 - .L_46)


	//   ....[0]....
.L_46:
        /*00d0*/ 	.word	0x00000620
        /*00d4*/ 	.word	0x000000ff
        /*00d8*/ 	.word	0x00000000
        /*00dc*/ 	.short	0x0100
        /*00de*/ 	.byte	0x04
	.zero		1


	//   ....[1]....
        /*00e0*/ 	.word	0x00000630
        /*00e4*/ 	.word	0x000000ff
        /*00e8*/ 	.word	0x00000110
        /*00ec*/ 	.short	0x0100
        /*00ee*/ 	.byte	0x04
	.zero		1


	//   ....[2]....
        /*00f0*/ 	.word	0x00000640
        /*00f4*/ 	.word	0x000000ff
        /*00f8*/ 	.word	0x00000008
        /*00fc*/ 	.short	0x0100
        /*00fe*/ 	.byte	0x04
	.zero		1


	//   ....[3]....
        /*0100*/ 	.word	0x00000650
        /*0104*/ 	.word	0x000000ff
        /*0108*/ 	.word	0x00000118
        /*010c*/ 	.short	0x0100
        /*010e*/ 	.byte	0x04
	.zero		1


	//   ....[4]....
        /*0110*/ 	.word	0x00000660
        /*0114*/ 	.word	0x000000ff
        /*0118*/ 	.word	0x00000010
        /*011c*/ 	.short	0x0100
        /*011e*/ 	.byte	0x04
	.zero		1


	//   ....[5]....
        /*0120*/ 	.word	0x00000670
        /*0124*/ 	.word	0x000000ff
        /*0128*/ 	.word	0x00000120
        /*012c*/ 	.short	0x0100
        /*012e*/ 	.byte	0x04
	.zero		1


	//   ....[6]....
        /*0130*/ 	.word	0x00000680
        /*0134*/ 	.word	0x000000ff
        /*0138*/ 	.word	0x00000018
        /*013c*/ 	.short	0x0100
        /*013e*/ 	.byte	0x04
	.zero		1


	//   ....[7]....
        /*0140*/ 	.word	0x00000690
        /*0144*/ 	.word	0x000000ff
        /*0148*/ 	.word	0x00000128
        /*014c*/ 	.short	0x0100
        /*014e*/ 	.byte	0x04
	.zero		1


	//   ....[8]....
        /*0150*/ 	.word	0x000006a0
        /*0154*/ 	.word	0x000000ff
        /*0158*/ 	.word	0x00000020
        /*015c*/ 	.short	0x0100
        /*015e*/ 	.byte	0x04
	.zero		1


	//   ....[9]....
        /*0160*/ 	.word	0x000006b0
        /*0164*/ 	.word	0x000000ff
        /*0168*/ 	.word	0x00000130
        /*016c*/ 	.short	0x0100
        /*016e*/ 	.byte	0x04
	.zero		1


	//   ....[10]....
        /*0170*/ 	.word	0x000006c0
        /*0174*/ 	.word	0x000000ff
        /*0178*/ 	.word	0x00000028
        /*017c*/ 	.short	0x0100
        /*017e*/ 	.byte	0x04
	.zero		1


	//   ....[11]....
        /*0180*/ 	.word	0x000006d0
        /*0184*/ 	.word	0x000000ff
        /*0188*/ 	.word	0x00000138
        /*018c*/ 	.short	0x0100
        /*018e*/ 	.byte	0x04
	.zero		1


	//   ....[12]....
        /*0190*/ 	.word	0x000006e0
        /*0194*/ 	.word	0x000000ff
        /*0198*/ 	.word	0x00000030
        /*019c*/ 	.short	0x0100
        /*019e*/ 	.byte	0x04
	.zero		1


	//   ....[13]....
        /*01a0*/ 	.word	0x000006f0
        /*01a4*/ 	.word	0x000000ff
        /*01a8*/ 	.word	0x00000140
        /*01ac*/ 	.short	0x0100
        /*01ae*/ 	.byte	0x04
	.zero		1


	//   ....[14]....
        /*01b0*/ 	.word	0x00000700
        /*01b4*/ 	.word	0x000000ff
        /*01b8*/ 	.word	0x00000038
        /*01bc*/ 	.short	0x0100
        /*01be*/ 	.byte	0x04
	.zero		1


	//   ....[15]....
        /*01c0*/ 	.word	0x00000710
        /*01c4*/ 	.word	0x000000ff
        /*01c8*/ 	.word	0x00000148
        /*01cc*/ 	.short	0x0100
        /*01ce*/ 	.byte	0x04
	.zero		1


	//   ....[16]....
        /*01d0*/ 	.word	0x00000720
        /*01d4*/ 	.word	0x000000ff
        /*01d8*/ 	.word	0x00000040
        /*01dc*/ 	.short	0x0100
        /*01de*/ 	.byte	0x04
	.zero		1


	//   ....[17]....
        /*01e0*/ 	.word	0x00000730
        /*01e4*/ 	.word	0x000000ff
        /*01e8*/ 	.word	0x00000150
        /*01ec*/ 	.short	0x0100
        /*01ee*/ 	.byte	0x04
	.zero		1


	//   ....[18]....
        /*01f0*/ 	.word	0x00000740
        /*01f4*/ 	.word	0x000000ff
        /*01f8*/ 	.word	0x00000048
        /*01fc*/ 	.short	0x0100
        /*01fe*/ 	.byte	0x04
	.zero		1


	//   ....[19]....
        /*0200*/ 	.word	0x00000750
        /*0204*/ 	.word	0x000000ff
        /*0208*/ 	.word	0x00000158
        /*020c*/ 	.short	0x0100
        /*020e*/ 	.byte	0x04
	.zero		1


	//   ....[20]....
        /*0210*/ 	.word	0x00000760
        /*0214*/ 	.word	0x000000ff
        /*0218*/ 	.word	0x00000050
        /*021c*/ 	.short	0x0100
        /*021e*/ 	.byte	0x04
	.zero		1


	//   ....[21]....
        /*0220*/ 	.word	0x00000770
        /*0224*/ 	.word	0x000000ff
        /*0228*/ 	.word	0x00000160
        /*022c*/ 	.short	0x0100
        /*022e*/ 	.byte	0x04
	.zero		1


	//   ....[22]....
        /*0230*/ 	.word	0x00000780
        /*0234*/ 	.word	0x000000ff
        /*0238*/ 	.word	0x00000058
        /*023c*/ 	.short	0x0100
        /*023e*/ 	.byte	0x04
	.zero		1


	//   ....[23]....
        /*0240*/ 	.word	0x00000790
        /*0244*/ 	.word	0x000000ff
        /*0248*/ 	.word	0x00000168
        /*024c*/ 	.short	0x0100
        /*024e*/ 	.byte	0x04
	.zero		1


	//   ....[24]....
        /*0250*/ 	.word	0x000007a0
        /*0254*/ 	.word	0x000000ff
        /*0258*/ 	.word	0x00000060
        /*025c*/ 	.short	0x0100
        /*025e*/ 	.byte	0x04
	.zero		1


	//   ....[25]....
        /*0260*/ 	.word	0x000007b0
        /*0264*/ 	.word	0x000000ff
        /*0268*/ 	.word	0x00000170
        /*026c*/ 	.short	0x0100
        /*026e*/ 	.byte	0x04
	.zero		1


	//   ....[26]....
        /*0270*/ 	.word	0x000007c0
        /*0274*/ 	.word	0x000000ff
        /*0278*/ 	.word	0x00000068
        /*027c*/ 	.short	0x0100
        /*027e*/ 	.byte	0x04
	.zero		1


	//   ....[27]....
        /*0280*/ 	.word	0x000007d0
        /*0284*/ 	.word	0x000000ff
        /*0288*/ 	.word	0x00000178
        /*028c*/ 	.short	0x0100
        /*028e*/ 	.byte	0x04
	.zero		1


	//   ....[28]....
        /*0290*/ 	.word	0x000007e0
        /*0294*/ 	.word	0x000000ff
        /*0298*/ 	.word	0x00000070
        /*029c*/ 	.short	0x0100
        /*029e*/ 	.byte	0x04
	.zero		1


	//   ....[29]....
        /*02a0*/ 	.word	0x000007f0
        /*02a4*/ 	.word	0x000000ff
        /*02a8*/ 	.word	0x00000180
        /*02ac*/ 	.short	0x0100
        /*02ae*/ 	.byte	0x04
	.zero		1


	//   ....[30]....
        /*02b0*/ 	.word	0x00000800
        /*02b4*/ 	.word	0x000000ff
        /*02b8*/ 	.word	0x00000078
        /*02bc*/ 	.short	0x0100
        /*02be*/ 	.byte	0x04
	.zero		1


	//   ....[31]....
        /*02c0*/ 	.word	0x00000810
        /*02c4*/ 	.word	0x000000ff
        /*02c8*/ 	.word	0x00000188
        /*02cc*/ 	.short	0x0100
        /*02ce*/ 	.byte	0x04
	.zero		1


	//   ....[32]....
        /*02d0*/ 	.word	0x00000820
        /*02d4*/ 	.word	0x000000ff
        /*02d8*/ 	.word	0x00000080
        /*02dc*/ 	.short	0x0100
        /*02de*/ 	.byte	0x04
	.zero		1


	//   ....[33]....
        /*02e0*/ 	.word	0x00000830
        /*02e4*/ 	.word	0x000000ff
        /*02e8*/ 	.word	0x00000190
        /*02ec*/ 	.short	0x0100
        /*02ee*/ 	.byte	0x04
	.zero		1


	//   ....[34]....
        /*02f0*/ 	.word	0x00000840
        /*02f4*/ 	.word	0x000000ff
        /*02f8*/ 	.word	0x00000088
        /*02fc*/ 	.short	0x0100
        /*02fe*/ 	.byte	0x04
	.zero		1


	//   ....[35]....
        /*0300*/ 	.word	0x00000850
        /*0304*/ 	.word	0x000000ff
        /*0308*/ 	.word	0x00000198
        /*030c*/ 	.short	0x0100
        /*030e*/ 	.byte	0x04
	.zero		1


	//   ....[36]....
        /*0310*/ 	.word	0x00000860
        /*0314*/ 	.word	0x000000ff
        /*0318*/ 	.word	0x00000090
        /*031c*/ 	.short	0x0100
        /*031e*/ 	.byte	0x04
	.zero		1


	//   ....[37]....
        /*0320*/ 	.word	0x00000870
        /*0324*/ 	.word	0x000000ff
        /*0328*/ 	.word	0x000001a0
        /*032c*/ 	.short	0x0100
        /*032e*/ 	.byte	0x04
	.zero		1


	//   ....[38]....
        /*0330*/ 	.word	0x00000880
        /*0334*/ 	.word	0x000000ff
        /*0338*/ 	.word	0x00000098
        /*033c*/ 	.short	0x0100
        /*033e*/ 	.byte	0x04
	.zero		1


	//   ....[39]....
        /*0340*/ 	.word	0x00000890
        /*0344*/ 	.word	0x000000ff
        /*0348*/ 	.word	0x000001a8
        /*034c*/ 	.short	0x0100
        /*034e*/ 	.byte	0x04
	.zero		1


	//   ....[40]....
        /*0350*/ 	.word	0x000008a0
        /*0354*/ 	.word	0x000000ff
        /*0358*/ 	.word	0x000000a0
        /*035c*/ 	.short	0x0100
        /*035e*/ 	.byte	0x04
	.zero		1


	//   ....[41]....
        /*0360*/ 	.word	0x000008b0
        /*0364*/ 	.word	0x000000ff
        /*0368*/ 	.word	0x000001b0
        /*036c*/ 	.short	0x0100
        /*036e*/ 	.byte	0x04
	.zero		1


	//   ....[42]....
        /*0370*/ 	.word	0x000008c0
        /*0374*/ 	.word	0x000000ff
        /*0378*/ 	.word	0x000000a8
        /*037c*/ 	.short	0x0100
        /*037e*/ 	.byte	0x04
	.zero		1


	//   ....[43]....
        /*0380*/ 	.word	0x000008d0
        /*0384*/ 	.word	0x000000ff
        /*0388*/ 	.word	0x000001b8
        /*038c*/ 	.short	0x0100
        /*038e*/ 	.byte	0x04
	.zero		1


	//   ....[44]....
        /*0390*/ 	.word	0x000008e0
        /*0394*/ 	.word	0x000000ff
        /*0398*/ 	.word	0x000000b0
        /*039c*/ 	.short	0x0100
        /*039e*/ 	.byte	0x04
	.zero		1


	//   ....[45]....
        /*03a0*/ 	.word	0x000008f0
        /*03a4*/ 	.word	0x000000ff
        /*03a8*/ 	.word	0x000001c0
        /*03ac*/ 	.short	0x0100
        /*03ae*/ 	.byte	0x04
	.zero		1


	//   ....[46]....
        /*03b0*/ 	.word	0x00000900
        /*03b4*/ 	.word	0x000000ff
        /*03b8*/ 	.word	0x000000b8
        /*03bc*/ 	.short	0x0100
        /*03be*/ 	.byte	0x04
	.zero		1


	//   ....[47]....
        /*03c0*/ 	.word	0x00000910
        /*03c4*/ 	.word	0x000000ff
        /*03c8*/ 	.word	0x000001c8
        /*03cc*/ 	.short	0x0100
        /*03ce*/ 	.byte	0x04
	.zero		1


	//   ....[48]....
        /*03d0*/ 	.word	0x00000920
        /*03d4*/ 	.word	0x000000ff
        /*03d8*/ 	.word	0x000000c0
        /*03dc*/ 	.short	0x0100
        /*03de*/ 	.byte	0x04
	.zero		1


	//   ....[49]....
        /*03e0*/ 	.word	0x00000930
        /*03e4*/ 	.word	0x000000ff
        /*03e8*/ 	.word	0x000001d0
        /*03ec*/ 	.short	0x0100
        /*03ee*/ 	.byte	0x04
	.zero		1


	//   ....[50]....
        /*03f0*/ 	.word	0x00000940
        /*03f4*/ 	.word	0x000000ff
        /*03f8*/ 	.word	0x000000c8
        /*03fc*/ 	.short	0x0100
        /*03fe*/ 	.byte	0x04
	.zero		1


	//   ....[51]....
        /*0400*/ 	.word	0x00000950
        /*0404*/ 	.word	0x000000ff
        /*0408*/ 	.word	0x000001d8
        /*040c*/ 	.short	0x0100
        /*040e*/ 	.byte	0x04
	.zero		1


	//   ....[52]....
        /*0410*/ 	.word	0x00000960
        /*0414*/ 	.word	0x000000ff
        /*0418*/ 	.word	0x000000d0
        /*041c*/ 	.short	0x0100
        /*041e*/ 	.byte	0x04
	.zero		1


	//   ....[53]....
        /*0420*/ 	.word	0x00000970
        /*0424*/ 	.word	0x000000ff
        /*0428*/ 	.word	0x000001e0
        /*042c*/ 	.short	0x0100
        /*042e*/ 	.byte	0x04
	.zero		1


	//   ....[54]....
        /*0430*/ 	.word	0x00000980
        /*0434*/ 	.word	0x000000ff
        /*0438*/ 	.word	0x000000d8
        /*043c*/ 	.short	0x0100
        /*043e*/ 	.byte	0x04
	.zero		1


	//   ....[55]....
        /*0440*/ 	.word	0x00000990
        /*0444*/ 	.word	0x000000ff
        /*0448*/ 	.word	0x000001e8
        /*044c*/ 	.short	0x0100
        /*044e*/ 	.byte	0x04
	.zero		1


	//   ....[56]....
        /*0450*/ 	.word	0x000009a0
        /*0454*/ 	.word	0x000000ff
        /*0458*/ 	.word	0x000000e0
        /*045c*/ 	.short	0x0100
        /*045e*/ 	.byte	0x04
	.zero		1


	//   ....[57]....
        /*0460*/ 	.word	0x000009b0
        /*0464*/ 	.word	0x000000ff
        /*0468*/ 	.word	0x000001f0
        /*046c*/ 	.short	0x0100
        /*046e*/ 	.byte	0x04
	.zero		1


	//   ....[58]....
        /*0470*/ 	.word	0x000009c0
        /*0474*/ 	.word	0x000000ff
        /*0478*/ 	.word	0x000000e8
        /*047c*/ 	.short	0x0100
        /*047e*/ 	.byte	0x04
	.zero		1


	//   ....[59]....
        /*0480*/ 	.word	0x000009d0
        /*0484*/ 	.word	0x000000ff
        /*0488*/ 	.word	0x000001f8
        /*048c*/ 	.short	0x0100
        /*048e*/ 	.byte	0x04
	.zero		1


	//   ....[60]....
        /*0490*/ 	.word	0x000009e0
        /*0494*/ 	.word	0x000000ff
        /*0498*/ 	.word	0x000000f0
        /*049c*/ 	.short	0x0100
        /*049e*/ 	.byte	0x04
	.zero		1


	//   ....[61]....
        /*04a0*/ 	.word	0x000009f0
        /*04a4*/ 	.word	0x000000ff
        /*04a8*/ 	.word	0x00000200
        /*04ac*/ 	.short	0x0100
        /*04ae*/ 	.byte	0x04
	.zero		1


	//   ....[62]....
        /*04b0*/ 	.word	0x00000a00
        /*04b4*/ 	.word	0x000000ff
        /*04b8*/ 	.word	0x000000f8
        /*04bc*/ 	.short	0x0100
        /*04be*/ 	.byte	0x04
	.zero		1


	//   ....[63]....
        /*04c0*/ 	.word	0x00000a10
        /*04c4*/ 	.word	0x000000ff
        /*04c8*/ 	.word	0x00000208
        /*04cc*/ 	.short	0x0100
        /*04ce*/ 	.byte	0x04
	.zero		1


	//   ....[64]....
        /*04d0*/ 	.word	0x00000a20
        /*04d4*/ 	.word	0x000000ff
        /*04d8*/ 	.word	0x00000100
        /*04dc*/ 	.short	0x0100
        /*04de*/ 	.byte	0x04
	.zero		1


	//   ....[65]....
        /*04e0*/ 	.word	0x00000a30
        /*04e4*/ 	.word	0x000000ff
        /*04e8*/ 	.word	0x00000210
        /*04ec*/ 	.short	0x0100
        /*04ee*/ 	.byte	0x04
	.zero		1


	//   ....[66]....
        /*04f0*/ 	.word	0x00000a40
        /*04f4*/ 	.word	0x000000ff
        /*04f8*/ 	.word	0x00000108
        /*04fc*/ 	.short	0x0100
        /*04fe*/ 	.byte	0x04
	.zero		1


	//   ....[67]....
        /*0500*/ 	.word	0x00000a50
        /*0504*/ 	.word	0x000000ff
        /*0508*/ 	.word	0x00000218
        /*050c*/ 	.short	0x0100
        /*050e*/ 	.byte	0x04
	.zero		1


	//   ....[68]....
        /*0510*/ 	.word	0x00000b90
        /*0514*/ 	.word	0x000000ff
        /*0518*/ 	.word	0x00000220
        /*051c*/ 	.short	0x0100
        /*051e*/ 	.byte	0x04
	.zero		1


	//   ....[69]....
        /*0520*/ 	.word	0x00000ba0
        /*0524*/ 	.word	0x000000ff
        /*0528*/ 	.word	0x00000228
        /*052c*/ 	.short	0x0100
        /*052e*/ 	.byte	0x04
	.zero		1


	//   ....[70]....
        /*0530*/ 	.word	0x00000c90
        /*0534*/ 	.word	0x000000ff
        /*0538*/ 	.word	0x00000230
        /*053c*/ 	.short	0x0100
        /*053e*/ 	.byte	0x06
	.zero		1


	//   ....[71]....
        /*0540*/ 	.word	0x00000ca0
        /*0544*/ 	.word	0x000000ff
        /*0548*/ 	.word	0x00000238
        /*054c*/ 	.short	0x0100
        /*054e*/ 	.byte	0x06
	.zero		1


	//   ....[72]....
        /*0550*/ 	.word	0x00000de0
        /*0554*/ 	.word	0x000000ff
        /*0558*/ 	.word	0x00000240
        /*055c*/ 	.short	0x0100
        /*055e*/ 	.byte	0x06
	.zero		1


	//   ....[73]....
        /*0560*/ 	.word	0x00000df0
        /*0564*/ 	.word	0x000000ff
        /*0568*/ 	.word	0x00000248
        /*056c*/ 	.short	0x0100
        /*056e*/ 	.byte	0x06
	.zero		1


	//   ....[74]....
        /*0570*/ 	.word	0x00000f40
        /*0574*/ 	.word	0x000000ff
        /*0578*/ 	.word	0x00000250
        /*057c*/ 	.short	0x0100
        /*057e*/ 	.byte	0x04
	.zero		1


	//   ....[75]....
        /*0580*/ 	.word	0x00000f50
        /*0584*/ 	.word	0x000000ff
        /*0588*/ 	.word	0x00000260
        /*058c*/ 	.short	0x0100
        /*058e*/ 	.byte	0x04
	.zero		1


	//   ....[76]....
        /*0590*/ 	.word	0x00000f60
        /*0594*/ 	.word	0x000000ff
        /*0598*/ 	.word	0x00000258
        /*059c*/ 	.short	0x0100
        /*059e*/ 	.byte	0x04
	.zero		1


	//   ....[77]....
        /*05a0*/ 	.word	0x00000f70
        /*05a4*/ 	.word	0x000000ff
        /*05a8*/ 	.word	0x00000268
        /*05ac*/ 	.short	0x0100
        /*05ae*/ 	.byte	0x04
	.zero		1


	//   ....[78]....
        /*05b0*/ 	.word	0x00001b10
        /*05b4*/ 	.word	0x000000ff
        /*05b8*/ 	.word	0x00000110
        /*05bc*/ 	.short	0x010a
        /*05be*/ 	.byte	0x07
	.zero		1


	//   ....[79]....
        /*05c0*/ 	.word	0x00001e40
        /*05c4*/ 	.word	0x000000ff
        /*05c8*/ 	.word	0x00000110
        /*05cc*/ 	.short	0x010a
        /*05ce*/ 	.byte	0x29
	.zero		1


	//   ....[80]....
        /*05d0*/ 	.word	0x00001fb0
        /*05d4*/ 	.word	0x000000ff
        /*05d8*/ 	.word	0x00000110
        /*05dc*/ 	.short	0x010a
        /*05de*/ 	.byte	0x08
	.zero		1


	//   ....[81]....
        /*05e0*/ 	.word	0x00002190
        /*05e4*/ 	.word	0x000000ff
        /*05e8*/ 	.word	0x00000238
        /*05ec*/ 	.short	0x0101
        /*05ee*/ 	.byte	0x17
	.zero		1


	//   ....[82]....
        /*05f0*/ 	.word	0x000021c0
        /*05f4*/ 	.word	0x000000ff
        /*05f8*/ 	.word	0x00000110
        /*05fc*/ 	.short	0x010a
        /*05fe*/ 	.byte	0x04
	.zero		1


	//   ....[83]....
        /*0600*/ 	.word	0x00002300
        /*0604*/ 	.word	0x000000ff
        /*0608*/ 	.word	0x00000110
        /*060c*/ 	.short	0x010a
        /*060e*/ 	.byte	0x19
	.zero		1


	//   ....[84]....
        /*0610*/ 	.word	0x00002470
        /*0614*/ 	.word	0x000000ff
        /*0618*/ 	.word	0x00000110
        /*061c*/ 	.short	0x010a
        /*061e*/ 	.byte	0x08
	.zero		1


	//   ....[85]....
        /*0620*/ 	.word	0x00002650
        /*0624*/ 	.word	0x000000ff
        /*0628*/ 	.word	0x00000240
        /*062c*/ 	.short	0x010a
        /*062e*/ 	.byte	0x17
	.zero		1


	//   ....[86]....
        /*0630*/ 	.word	0x00002710
        /*0634*/ 	.word	0x000000ff
        /*0638*/ 	.word	0x00000000
        /*063c*/ 	.short	0x0101
        /*063e*/ 	.byte	0x04
	.zero		1


	//   ....[87]....
        /*0640*/ 	.word	0x00002d00
        /*0644*/ 	.word	0x000000ff
        /*0648*/ 	.word	0x00000000
        /*064c*/ 	.short	0x010a
        /*064e*/ 	.byte	0x04
	.zero		1


	//   ....[88]....
        /*0650*/ 	.word	0x00002da0
        /*0654*/ 	.word	0x000000ff
        /*0658*/ 	.word	0x00000000
        /*065c*/ 	.short	0x010a
        /*065e*/ 	.byte	0x05
	.zero		1


	//   ....[89]....
        /*0660*/ 	.word	0x00002e40
        /*0664*/ 	.word	0x000000ff
        /*0668*/ 	.word	0x00000000
        /*066c*/ 	.short	0x010a
        /*066e*/ 	.byte	0x05
	.zero		1


	//   ....[90]....
        /*0670*/ 	.word	0x00002ee0
        /*0674*/ 	.word	0x000000ff
        /*0678*/ 	.word	0x00000000
        /*067c*/ 	.short	0x010a
        /*067e*/ 	.byte	0x05
	.zero		1


	//   ....[91]....
        /*0680*/ 	.word	0x00002f80
        /*0684*/ 	.word	0x000000ff
        /*0688*/ 	.word	0x00000000
        /*068c*/ 	.short	0x010a
        /*068e*/ 	.byte	0x05
	.zero		1


	//   ....[92]....
        /*0690*/ 	.word	0x00003020
        /*0694*/ 	.word	0x000000ff
        /*0698*/ 	.word	0x00000000
        /*069c*/ 	.short	0x010a
        /*069e*/ 	.byte	0x05
	.zero		1


	//   ....[93]....
        /*06a0*/ 	.word	0x000030c0
        /*06a4*/ 	.word	0x000000ff
        /*06a8*/ 	.word	0x00000000
        /*06ac*/ 	.short	0x010a
        /*06ae*/ 	.byte	0x05
	.zero		1


	//   ....[94]....
        /*06b0*/ 	.word	0x00003160
        /*06b4*/ 	.word	0x000000ff
        /*06b8*/ 	.word	0x00000000
        /*06bc*/ 	.short	0x010a
        /*06be*/ 	.byte	0x05
	.zero		1


	//   ....[95]....
        /*06c0*/ 	.word	0x00003200
        /*06c4*/ 	.word	0x000000ff
        /*06c8*/ 	.word	0x00000000
        /*06cc*/ 	.short	0x010a
        /*06ce*/ 	.byte	0x05
	.zero		1


	//   ....[96]....
        /*06d0*/ 	.word	0x000032a0
        /*06d4*/ 	.word	0x000000ff
        /*06d8*/ 	.word	0x00000000
        /*06dc*/ 	.short	0x010a
        /*06de*/ 	.byte	0x05
	.zero		1


	//   ....[97]....
        /*06e0*/ 	.word	0x00003340
        /*06e4*/ 	.word	0x000000ff
        /*06e8*/ 	.word	0x00000000
        /*06ec*/ 	.short	0x010a
        /*06ee*/ 	.byte	0x05
	.zero		1


	//   ....[98]....
        /*06f0*/ 	.word	0x000033e0
        /*06f4*/ 	.word	0x000000ff
        /*06f8*/ 	.word	0x00000000
        /*06fc*/ 	.short	0x010a
        /*06fe*/ 	.byte	0x05
	.zero		1


	//   ....[99]....
        /*0700*/ 	.word	0x00003480
        /*0704*/ 	.word	0x000000ff
        /*0708*/ 	.word	0x00000000
        /*070c*/ 	.short	0x010a
        /*070e*/ 	.byte	0x05
	.zero		1


	//   ....[100]....
        /*0710*/ 	.word	0x00003520
        /*0714*/ 	.word	0x000000ff
        /*0718*/ 	.word	0x00000000
        /*071c*/ 	.short	0x010a
        /*071e*/ 	.byte	0x05
	.zero		1


	//   ....[101]....
        /*0720*/ 	.word	0x000035c0
        /*0724*/ 	.word	0x000000ff
        /*0728*/ 	.word	0x00000000
        /*072c*/ 	.short	0x010a
        /*072e*/ 	.byte	0x05
	.zero		1


	//   ....[102]....
        /*0730*/ 	.word	0x00003660
        /*0734*/ 	.word	0x000000ff
        /*0738*/ 	.word	0x00000000
        /*073c*/ 	.short	0x010a
        /*073e*/ 	.byte	0x05
	.zero		1


	//   ....[103]....
        /*0740*/ 	.word	0x00003700
        /*0744*/ 	.word	0x000000ff
        /*0748*/ 	.word	0x00000000
        /*074c*/ 	.short	0x010a
        /*074e*/ 	.byte	0x05
	.zero		1


	//   ....[104]....
        /*0750*/ 	.word	0x000037a0
        /*0754*/ 	.word	0x000000ff
        /*0758*/ 	.word	0x00000000
        /*075c*/ 	.short	0x010a
        /*075e*/ 	.byte	0x05
	.zero		1


	//   ....[105]....
        /*0760*/ 	.word	0x00003840
        /*0764*/ 	.word	0x000000ff
        /*0768*/ 	.word	0x00000000
        /*076c*/ 	.short	0x010a
        /*076e*/ 	.byte	0x05
	.zero		1


	//   ....[106]....
        /*0770*/ 	.word	0x000038e0
        /*0774*/ 	.word	0x000000ff
        /*0778*/ 	.word	0x00000000
        /*077c*/ 	.short	0x010a
        /*077e*/ 	.byte	0x05
	.zero		1


	//   ....[107]....
        /*0780*/ 	.word	0x00003980
        /*0784*/ 	.word	0x000000ff
        /*0788*/ 	.word	0x00000000
        /*078c*/ 	.short	0x010a
        /*078e*/ 	.byte	0x05
	.zero		1


	//   ....[108]....
        /*0790*/ 	.word	0x00003a20
        /*0794*/ 	.word	0x000000ff
        /*0798*/ 	.word	0x00000000
        /*079c*/ 	.short	0x010a
        /*079e*/ 	.byte	0x05
	.zero		1


	//   ....[109]....
        /*07a0*/ 	.word	0x00003ac0
        /*07a4*/ 	.word	0x000000ff
        /*07a8*/ 	.word	0x00000000
        /*07ac*/ 	.short	0x010a
        /*07ae*/ 	.byte	0x05
	.zero		1


	//   ....[110]....
        /*07b0*/ 	.word	0x00003b60
        /*07b4*/ 	.word	0x000000ff
        /*07b8*/ 	.word	0x00000000
        /*07bc*/ 	.short	0x010a
        /*07be*/ 	.byte	0x05
	.zero		1


	//   ....[111]....
        /*07c0*/ 	.word	0x00003c00
        /*07c4*/ 	.word	0x000000ff
        /*07c8*/ 	.word	0x00000000
        /*07cc*/ 	.short	0x010a
        /*07ce*/ 	.byte	0x05
	.zero		1


	//   ....[112]....
        /*07d0*/ 	.word	0x00003ca0
        /*07d4*/ 	.word	0x000000ff
        /*07d8*/ 	.word	0x00000000
        /*07dc*/ 	.short	0x010a
        /*07de*/ 	.byte	0x05
	.zero		1


	//   ....[113]....
        /*07e0*/ 	.word	0x00003d40
        /*07e4*/ 	.word	0x000000ff
        /*07e8*/ 	.word	0x00000000
        /*07ec*/ 	.short	0x010a
        /*07ee*/ 	.byte	0x05
	.zero		1


	//   ....[114]....
        /*07f0*/ 	.word	0x00003de0
        /*07f4*/ 	.word	0x000000ff
        /*07f8*/ 	.word	0x00000000
        /*07fc*/ 	.short	0x010a
        /*07fe*/ 	.byte	0x05
	.zero		1


	//   ....[115]....
        /*0800*/ 	.word	0x00003e80
        /*0804*/ 	.word	0x000000ff
        /*0808*/ 	.word	0x00000000
        /*080c*/ 	.short	0x010a
        /*080e*/ 	.byte	0x05
	.zero		1


	//   ....[116]....
        /*0810*/ 	.word	0x00003f20
        /*0814*/ 	.word	0x000000ff
        /*0818*/ 	.word	0x00000000
        /*081c*/ 	.short	0x010a
        /*081e*/ 	.byte	0x05
	.zero		1


	//   ....[117]....
        /*0820*/ 	.word	0x00003fc0
        /*0824*/ 	.word	0x000000ff
        /*0828*/ 	.word	0x00000000
        /*082c*/ 	.short	0x010a
        /*082e*/ 	.byte	0x05
	.zero		1


	//   ....[118]....
        /*0830*/ 	.word	0x00004060
        /*0834*/ 	.word	0x000000ff
        /*0838*/ 	.word	0x00000000
        /*083c*/ 	.short	0x010a
        /*083e*/ 	.byte	0x05
	.zero		1


	//   ....[119]....
        /*0840*/ 	.word	0x00004100
        /*0844*/ 	.word	0x000000ff
        /*0848*/ 	.word	0x00000000
        /*084c*/ 	.short	0x010a
        /*084e*/ 	.byte	0x05
	.zero		1


	//   ....[120]....
        /*0850*/ 	.word	0x000041b0
        /*0854*/ 	.word	0x00000000
        /*0858*/ 	.word	0x00000000
        /*085c*/ 	.short	0x010a
        /*085e*/ 	.byte	0xff
	.zero		1


	//   ....[121]....
        /*0860*/ 	.word	0x00004300
        /*0864*/ 	.word	0x000000ff
        /*0868*/ 	.word	0x00000248
        /*086c*/ 	.short	0x010a
        /*086e*/ 	.byte	0x04
	.zero		1


	//   ....[122]....
        /*0870*/ 	.word	0x000043a0
        /*0874*/ 	.word	0x000000ff
        /*0878*/ 	.word	0x00000240
        /*087c*/ 	.short	0x010a
        /*087e*/ 	.byte	0x04
	.zero		1


	//   ....[123]....
        /*0880*/ 	.word	0x00004440
        /*0884*/ 	.word	0x000000ff
        /*0888*/ 	.word	0x00000000
        /*088c*/ 	.short	0x0101
        /*088e*/ 	.byte	0x05
	.zero		1


	//   ....[124]....
        /*0890*/ 	.word	0x00004480
        /*0894*/ 	.word	0x000000ff
        /*0898*/ 	.word	0x00000248
        /*089c*/ 	.short	0x0106
        /*089e*/ 	.byte	0x04
	.zero		1


	//   ....[125]....
        /*08a0*/ 	.word	0x000044c0
        /*08a4*/ 	.word	0x00000000
        /*08a8*/ 	.word	0x00000248
        /*08ac*/ 	.short	0x010a
        /*08ae*/ 	.byte	0xff
	.zero		1


	//   ....[126]....
        /*08b0*/ 	.word	0x000049a0
        /*08b4*/ 	.word	0x000000ff
        /*08b8*/ 	.word	0x00000240
        /*08bc*/ 	.short	0x010a
        /*08be*/ 	.byte	0x0f
	.zero		1


	//   ....[127]....
        /*08c0*/ 	.word	0x00004a50
        /*08c4*/ 	.word	0x000000ff
        /*08c8*/ 	.word	0x00000000
        /*08cc*/ 	.short	0x0101
        /*08ce*/ 	.byte	0x17
	.zero		1


	//   ....[128]....
        /*08d0*/ 	.word	0x00004a60
        /*08d4*/ 	.word	0x000000ff
        /*08d8*/ 	.word	0x00000260
        /*08dc*/ 	.short	0x010a
        /*08de*/ 	.byte	0x13
	.zero		1


	//   ....[129]....
        /*08e0*/ 	.word	0x00004b30
        /*08e4*/ 	.word	0x000000ff
        /*08e8*/ 	.word	0x00000000
        /*08ec*/ 	.short	0x010a
        /*08ee*/ 	.byte	0x04
	.zero		1


	//   ....[130]....
        /*08f0*/ 	.word	0x00004b90
        /*08f4*/ 	.word	0x000000ff
        /*08f8*/ 	.word	0x00000000
        /*08fc*/ 	.short	0x010a
        /*08fe*/ 	.byte	0x0b
	.zero		1


	//   ....[131]....
        /*0900*/ 	.word	0x00004c80
        /*0904*/ 	.word	0x000000ff
        /*0908*/ 	.word	0x00000000
        /*090c*/ 	.short	0x010a
        /*090e*/ 	.byte	0x04
	.zero		1


	//   ....[132]....
        /*0910*/ 	.word	0x00004e90
        /*0914*/ 	.word	0x000000ff
        /*0918*/ 	.word	0x00000000
        /*091c*/ 	.short	0x010a
        /*091e*/ 	.byte	0x04
	.zero		1


	//   ....[133]....
        /*0920*/ 	.word	0x00004f20
        /*0924*/ 	.word	0x000000ff
        /*0928*/ 	.word	0x00000000
        /*092c*/ 	.short	0x010a
        /*092e*/ 	.byte	0x04
	.zero		1


	//   ....[134]....
        /*0930*/ 	.word	0x000055d0
        /*0934*/ 	.word	0x000000ff
        /*0938*/ 	.word	0x00000240
        /*093c*/ 	.short	0x010a
        /*093e*/ 	.byte	0x18
	.zero		1


	//   ....[135]....
        /*0940*/ 	.word	0x00005670
        /*0944*/ 	.word	0x000000ff
        /*0948*/ 	.word	0x00000000
        /*094c*/ 	.short	0x0101
        /*094e*/ 	.byte	0x28
	.zero		1


	//   ....[136]....
        /*0950*/ 	.word	0x00005ba0
        /*0954*/ 	.word	0x000000ff
        /*0958*/ 	.word	0x00000238
        /*095c*/ 	.short	0x010a
        /*095e*/ 	.byte	0x18
	.zero		1


	//   ....[137]....
        /*0960*/ 	.word	0x00005e50
        /*0964*/ 	.word	0x000000ff
        /*0968*/ 	.word	0x00000228
        /*096c*/ 	.short	0x010a
        /*096e*/ 	.byte	0x18
	.zero		1


	//   ....[138]....
        /*0970*/ 	.word	0x00006110
        /*0974*/ 	.word	0x000000ff
        /*0978*/ 	.word	0x00000220
        /*097c*/ 	.short	0x010b
        /*097e*/ 	.byte	0x18
	.zero		1


	//   ....[139]....
        /*0980*/ 	.word	0x00006140
        /*0984*/ 	.word	0x000000ff
        /*0988*/ 	.word	0x00000000
        /*098c*/ 	.short	0x0101
        /*098e*/ 	.byte	0x2e
	.zero		1


	//   ....[140]....
        /*0990*/ 	.word	0x000061d0
        /*0994*/ 	.word	0x00000000
        /*0998*/ 	.word	0x00000228
        /*099c*/ 	.short	0x010a
        /*099e*/ 	.byte	0xff
	.zero		1


	//   ....[141]....
        /*09a0*/ 	.word	0x00006520
        /*09a4*/ 	.word	0x000000ff
        /*09a8*/ 	.word	0x00000240
        /*09ac*/ 	.short	0x010a
        /*09ae*/ 	.byte	0x2c
	.zero		1


	//   ....[142]....
        /*09b0*/ 	.word	0x000065f0
        /*09b4*/ 	.word	0x000000ff
        /*09b8*/ 	.word	0x00000000
        /*09bc*/ 	.short	0x0101
        /*09be*/ 	.byte	0x04
	.zero		1


	//   ....[143]....
        /*09c0*/ 	.word	0x00007360
        /*09c4*/ 	.word	0x000000ff
        /*09c8*/ 	.word	0x00000220
        /*09cc*/ 	.short	0x010a
        /*09ce*/ 	.byte	0x2c
	.zero		1


	//   ....[144]....
        /*09d0*/ 	.word	0x00007380
        /*09d4*/ 	.word	0x00000016
        /*09d8*/ 	.word	0x00000250
        /*09dc*/ 	.short	0x010a
        /*09de*/ 	.byte	0xff
	.zero		1


	//   ....[145]....
        /*09e0*/ 	.word	0x00007510
        /*09e4*/ 	.word	0x000000ff
        /*09e8*/ 	.word	0x00000220
        /*09ec*/ 	.short	0x010a
        /*09ee*/ 	.byte	0x2c
	.zero		1


	//   ....[146]....
        /*09f0*/ 	.word	0x00007620
        /*09f4*/ 	.word	0x000000ff
        /*09f8*/ 	.word	0x00000000
        /*09fc*/ 	.short	0x0101
        /*09fe*/ 	.byte	0x04
	.zero		1


	//   ....[147]....
        /*0a00*/ 	.word	0x00007680
        /*0a04*/ 	.word	0x00000016
        /*0a08*/ 	.word	0x00000250
        /*0a0c*/ 	.short	0x010a
        /*0a0e*/ 	.byte	0xff
	.zero		1


	//   ....[148]....
        /*0a10*/ 	.word	0x00007dc0
        /*0a14*/ 	.word	0x000000ff
        /*0a18*/ 	.word	0x00000000
        /*0a1c*/ 	.short	0x0101
        /*0a1e*/ 	.byte	0x04
	.zero		1


	//   ....[149]....
        /*0a20*/ 	.word	0x00008cd0
        /*0a24*/ 	.word	0x00000000
        /*0a28*/ 	.word	0x00000110
        /*0a2c*/ 	.short	0x010a
        /*0a2e*/ 	.byte	0xff
	.zero		1


	//   ....[150]....
        /*0a30*/ 	.word	0x00008d30
        /*0a34*/ 	.word	0x00000000
        /*0a38*/ 	.word	0x00000110
        /*0a3c*/ 	.short	0x010a
        /*0a3e*/ 	.byte	0xff
	.zero		1


	//   ....[151]....
        /*0a40*/ 	.word	0x00008d90
        /*0a44*/ 	.word	0x00000000
        /*0a48*/ 	.word	0x00000240
        /*0a4c*/ 	.short	0x010a
        /*0a4e*/ 	.byte	0xff
	.zero		1


	//   ....[152]....
        /*0a50*/ 	.word	0x00008df0
        /*0a54*/ 	.word	0x00000000
        /*0a58*/ 	.word	0x00000000
        /*0a5c*/ 	.short	0x010a
        /*0a5e*/ 	.byte	0xff
	.zero		1


	//   ....[153]....
        /*0a60*/ 	.word	0x00008e50
        /*0a64*/ 	.word	0x00000000
        /*0a68*/ 	.word	0x00000000
        /*0a6c*/ 	.short	0x010a
        /*0a6e*/ 	.byte	0xff
	.zero		1


	//   ....[154]....
        /*0a70*/ 	.word	0x00008eb0
        /*0a74*/ 	.word	0x00000000
        /*0a78*/ 	.word	0x00000000
        /*0a7c*/ 	.short	0x010a
        /*0a7e*/ 	.byte	0xff
	.zero		1


	//   ....[155]....
        /*0a80*/ 	.word	0x00008f10
        /*0a84*/ 	.word	0x00000000
        /*0a88*/ 	.word	0x00000000
        /*0a8c*/ 	.short	0x010a
        /*0a8e*/ 	.byte	0xff
	.zero		1


	//   ....[156]....
        /*0a90*/ 	.word	0x00008f70
        /*0a94*/ 	.word	0x00000000
        /*0a98*/ 	.word	0x00000000
        /*0a9c*/ 	.short	0x010a
        /*0a9e*/ 	.byte	0xff
	.zero		1


	//   ....[157]....
        /*0aa0*/ 	.word	0x00008fd0
        /*0aa4*/ 	.word	0x00000000
        /*0aa8*/ 	.word	0x00000000
        /*0aac*/ 	.short	0x010a
        /*0aae*/ 	.byte	0xff
	.zero		1


	//   ....[158]....
        /*0ab0*/ 	.word	0x00009030
        /*0ab4*/ 	.word	0x00000000
        /*0ab8*/ 	.word	0x00000000
        /*0abc*/ 	.short	0x010a
        /*0abe*/ 	.byte	0xff
	.zero		1


	//   ....[159]....
        /*0ac0*/ 	.word	0x00009090
        /*0ac4*/ 	.word	0x00000000
        /*0ac8*/ 	.word	0x00000000
        /*0acc*/ 	.short	0x010a
        /*0ace*/ 	.byte	0xff
	.zero		1


	//   ....[160]....
        /*0ad0*/ 	.word	0x000090f0
        /*0ad4*/ 	.word	0x00000000
        /*0ad8*/ 	.word	0x00000000
        /*0adc*/ 	.short	0x010a
        /*0ade*/ 	.byte	0xff
	.zero		1


	//   ....[161]....
        /*0ae0*/ 	.word	0x00009150
        /*0ae4*/ 	.word	0x00000000
        /*0ae8*/ 	.word	0x00000000
        /*0aec*/ 	.short	0x010a
        /*0aee*/ 	.byte	0xff
	.zero		1


	//   ....[162]....
        /*0af0*/ 	.word	0x000091b0
        /*0af4*/ 	.word	0x00000000
        /*0af8*/ 	.word	0x00000000
        /*0afc*/ 	.short	0x010a
        /*0afe*/ 	.byte	0xff
	.zero		1


	//   ....[163]....
        /*0b00*/ 	.word	0x00009210
        /*0b04*/ 	.word	0x00000000
        /*0b08*/ 	.word	0x00000000
        /*0b0c*/ 	.short	0x010a
        /*0b0e*/ 	.byte	0xff
	.zero		1


	//   ....[164]....
        /*0b10*/ 	.word	0x00009270
        /*0b14*/ 	.word	0x00000000
        /*0b18*/ 	.word	0x00000000
        /*0b1c*/ 	.short	0x010a
        /*0b1e*/ 	.byte	0xff
	.zero		1


	//   ....[165]....
        /*0b20*/ 	.word	0x000092d0
        /*0b24*/ 	.word	0x00000000
        /*0b28*/ 	.word	0x00000000
        /*0b2c*/ 	.short	0x010a
        /*0b2e*/ 	.byte	0xff
	.zero		1


	//   ....[166]....
        /*0b30*/ 	.word	0x00009330
        /*0b34*/ 	.word	0x00000000
        /*0b38*/ 	.word	0x00000000
        /*0b3c*/ 	.short	0x010a
        /*0b3e*/ 	.byte	0xff
	.zero		1


	//   ....[167]....
        /*0b40*/ 	.word	0x00009390
        /*0b44*/ 	.word	0x00000000
        /*0b48*/ 	.word	0x00000000
        /*0b4c*/ 	.short	0x010a
        /*0b4e*/ 	.byte	0xff
	.zero		1


	//   ....[168]....
        /*0b50*/ 	.word	0x000093f0
        /*0b54*/ 	.word	0x00000000
        /*0b58*/ 	.word	0x00000000
        /*0b5c*/ 	.short	0x010a
        /*0b5e*/ 	.byte	0xff
	.zero		1


	//   ....[169]....
        /*0b60*/ 	.word	0x00009450
        /*0b64*/ 	.word	0x00000000
        /*0b68*/ 	.word	0x00000000
        /*0b6c*/ 	.short	0x010a
        /*0b6e*/ 	.byte	0xff
	.zero		1


	//   ....[170]....
        /*0b70*/ 	.word	0x000094b0
        /*0b74*/ 	.word	0x00000000
        /*0b78*/ 	.word	0x00000000
        /*0b7c*/ 	.short	0x010a
        /*0b7e*/ 	.byte	0xff
	.zero		1


	//   ....[171]....
        /*0b80*/ 	.word	0x00009510
        /*0b84*/ 	.word	0x00000000
        /*0b88*/ 	.word	0x00000000
        /*0b8c*/ 	.short	0x010a
        /*0b8e*/ 	.byte	0xff
	.zero		1


	//   ....[172]....
        /*0b90*/ 	.word	0x00009570
        /*0b94*/ 	.word	0x00000000
        /*0b98*/ 	.word	0x00000000
        /*0b9c*/ 	.short	0x010a
        /*0b9e*/ 	.byte	0xff
	.zero		1


	//   ....[173]....
        /*0ba0*/ 	.word	0x000095d0
        /*0ba4*/ 	.word	0x00000000
        /*0ba8*/ 	.word	0x00000000
        /*0bac*/ 	.short	0x010a
        /*0bae*/ 	.byte	0xff
	.zero		1


	//   ....[174]....
        /*0bb0*/ 	.word	0x00009630
        /*0bb4*/ 	.word	0x00000000
        /*0bb8*/ 	.word	0x00000000
        /*0bbc*/ 	.short	0x010a
        /*0bbe*/ 	.byte	0xff
	.zero		1


	//   ....[175]....
        /*0bc0*/ 	.word	0x00009690
        /*0bc4*/ 	.word	0x00000000
        /*0bc8*/ 	.word	0x00000000
        /*0bcc*/ 	.short	0x010a
        /*0bce*/ 	.byte	0xff
	.zero		1


	//   ....[176]....
        /*0bd0*/ 	.word	0x000096f0
        /*0bd4*/ 	.word	0x00000000
        /*0bd8*/ 	.word	0x00000000
        /*0bdc*/ 	.short	0x010a
        /*0bde*/ 	.byte	0xff
	.zero		1


	//   ....[177]....
        /*0be0*/ 	.word	0x00009750
        /*0be4*/ 	.word	0x00000000
        /*0be8*/ 	.word	0x00000000
        /*0bec*/ 	.short	0x010a
        /*0bee*/ 	.byte	0xff
	.zero		1


	//   ....[178]....
        /*0bf0*/ 	.word	0x000097b0
        /*0bf4*/ 	.word	0x00000000
        /*0bf8*/ 	.word	0x00000000
        /*0bfc*/ 	.short	0x010a
        /*0bfe*/ 	.byte	0xff
	.zero		1


	//   ....[179]....
        /*0c00*/ 	.word	0x00009810
        /*0c04*/ 	.word	0x00000000
        /*0c08*/ 	.word	0x00000000
        /*0c0c*/ 	.short	0x010a
        /*0c0e*/ 	.byte	0xff
	.zero		1


	//   ....[180]....
        /*0c10*/ 	.word	0x00009870
        /*0c14*/ 	.word	0x00000000
        /*0c18*/ 	.word	0x00000000
        /*0c1c*/ 	.short	0x010a
        /*0c1e*/ 	.byte	0xff
	.zero		1


	//   ....[181]....
        /*0c20*/ 	.word	0x000098d0
        /*0c24*/ 	.word	0x00000000
        /*0c28*/ 	.word	0x00000000
        /*0c2c*/ 	.short	0x010a
        /*0c2e*/ 	.byte	0xff
	.zero		1


	//   ....[182]....
        /*0c30*/ 	.word	0x00009930
        /*0c34*/ 	.word	0x00000000
        /*0c38*/ 	.word	0x00000000
        /*0c3c*/ 	.short	0x010a
        /*0c3e*/ 	.byte	0xff
	.zero		1


	//   ....[183]....
        /*0c40*/ 	.word	0x00009990
        /*0c44*/ 	.word	0x00000000
        /*0c48*/ 	.word	0x00000000
        /*0c4c*/ 	.short	0x010a
        /*0c4e*/ 	.byte	0xff
	.zero		1


	//   ....[184]....
        /*0c50*/ 	.word	0x000099f0
        /*0c54*/ 	.word	0x00000000
        /*0c58*/ 	.word	0x00000000
        /*0c5c*/ 	.short	0x010a
        /*0c5e*/ 	.byte	0xff
	.zero		1


	//   ....[185]....
        /*0c60*/ 	.word	0x00009a50
        /*0c64*/ 	.word	0x00000004
        /*0c68*/ 	.word	0x00000248
        /*0c6c*/ 	.short	0x010a
        /*0c6e*/ 	.byte	0xff
	.zero		1


	//   ....[186]....
        /*0c70*/ 	.word	0x00009ab0
        /*0c74*/ 	.word	0x00000004
        /*0c78*/ 	.word	0x00000240
        /*0c7c*/ 	.short	0x010a
        /*0c7e*/ 	.byte	0xff
	.zero		1


	//   ....[187]....
        /*0c80*/ 	.word	0x00009b10
        /*0c84*/ 	.word	0x00000000
        /*0c88*/ 	.word	0x00000240
        /*0c8c*/ 	.short	0x010a
        /*0c8e*/ 	.byte	0xff
	.zero		1


	//   ....[188]....
        /*0c90*/ 	.word	0x00009b70
        /*0c94*/ 	.word	0x00000004
        /*0c98*/ 	.word	0x00000260
        /*0c9c*/ 	.short	0x010a
        /*0c9e*/ 	.byte	0xff
	.zero		1


	//   ....[189]....
        /*0ca0*/ 	.word	0x00009bd0
        /*0ca4*/ 	.word	0x00000000
        /*0ca8*/ 	.word	0x00000000
        /*0cac*/ 	.short	0x010a
        /*0cae*/ 	.byte	0xff
	.zero		1


	//   ....[190]....
        /*0cb0*/ 	.word	0x00009c30
        /*0cb4*/ 	.word	0x00000000
        /*0cb8*/ 	.word	0x00000000
        /*0cbc*/ 	.short	0x010a
        /*0cbe*/ 	.byte	0xff
	.zero		1


	//   ....[191]....
        /*0cc0*/ 	.word	0x00009c90
        /*0cc4*/ 	.word	0x00000000
        /*0cc8*/ 	.word	0x00000000
        /*0ccc*/ 	.short	0x010a
        /*0cce*/ 	.byte	0xff
	.zero		1


	//   ....[192]....
        /*0cd0*/ 	.word	0x00009cf0
        /*0cd4*/ 	.word	0x00000000
        /*0cd8*/ 	.word	0x00000240
        /*0cdc*/ 	.short	0x010a
        /*0cde*/ 	.byte	0xff
	.zero		1


	//   ....[193]....
        /*0ce0*/ 	.word	0x00009d50
        /*0ce4*/ 	.word	0x00000008
        /*0ce8*/ 	.word	0x00000238
        /*0cec*/ 	.short	0x010a
        /*0cee*/ 	.byte	0xff
	.zero		1


	//   ....[194]....
        /*0cf0*/ 	.word	0x00009db0
        /*0cf4*/ 	.word	0x00000008
        /*0cf8*/ 	.word	0x00000228
        /*0cfc*/ 	.short	0x010a
        /*0cfe*/ 	.byte	0xff
	.zero		1


	//   ....[195]....
        /*0d00*/ 	.word	0x00009e10
        /*0d04*/ 	.word	0x00000000
        /*0d08*/ 	.word	0x00000240
        /*0d0c*/ 	.short	0x010a
        /*0d0e*/ 	.byte	0xff
	.zero		1


	//   ....[196]....
        /*0d10*/ 	.word	0x00009e70
        /*0d14*/ 	.word	0x00000003
        /*0d18*/ 	.word	0x00000220
        /*0d1c*/ 	.short	0x010a
        /*0d1e*/ 	.byte	0xff
	.zero		1


	//   ....[197]....
        /*0d20*/ 	.word	0x00009ec0
        /*0d24*/ 	.word	0x00000016
        /*0d28*/ 	.word	0x00000250
        /*0d2c*/ 	.short	0x010a
        /*0d2e*/ 	.byte	0xff
	.zero		1


	//----- nvinfo : EIATTR_NUM_MBARRIERS
	.align		4
.L_47:
        /*0d30*/ 	.byte	0x03, 0x38
        /*0d32*/ 	.short	0x004e


	//----- nvinfo : EIATTR_EXIT_INSTR_OFFSETS
	.align		4
        /*0d34*/ 	.byte	0x04, 0x1c
        /*0d36*/ 	.short	(.L_49 - .L_48)


	//   ....[0]....
.L_48:
        /*0d38*/ 	.word	0x000041e0


	//   ....[1]....
        /*0d3c*/ 	.word	0x00004490


	//   ....[2]....
        /*0d40*/ 	.word	0x000044f0


	//   ....[3]....
        /*0d44*/ 	.word	0x00005190


	//   ....[4]....
        /*0d48*/ 	.word	0x00006200


	//   ....[5]....
        /*0d4c*/ 	.word	0x00006240


	//   ....[6]....
        /*0d50*/ 	.word	0x00008cb0


	//----- nvinfo : EIATTR_MAX_THREADS
	.align		4
.L_49:
        /*0d54*/ 	.byte	0x04, 0x05
        /*0d56*/ 	.short	(.L_51 - .L_50)
.L_50:
        /*0d58*/ 	.word	0x00000100
        /*0d5c*/ 	.word	0x00000001
        /*0d60*/ 	.word	0x00000001


	//----- nvinfo : EIATTR_CRS_STACK_SIZE
	.align		4
.L_51:
        /*0d64*/ 	.byte	0x04, 0x1e
        /*0d66*/ 	.short	(.L_53 - .L_52)
.L_52:
        /*0d68*/ 	.word	0x00000000


	//----- nvinfo : EIATTR_CBANK_PARAM_SIZE
	.align		4
.L_53:
        /*0d6c*/ 	.byte	0x03, 0x19
        /*0d6e*/ 	.short	0x0800


	//----- nvinfo : EIATTR_PARAM_CBANK
	.align		4
        /*0d70*/ 	.byte	0x04, 0x0a
        /*0d72*/ 	.short	(.L_55 - .L_54)
	.align		4
.L_54:
        /*0d74*/ 	.word	index@(.nv.constant0._ZN7cutlass13device_kernelINS_4conv6kernel13ConvUniversalINS1_16ConvProblemShapeILNS1_8OperatorE2ELi2EEENS1_10collective14CollectiveConvINS1_47MainloopSm100TmaUmmaWarpSpecializedImplicitGemmILS5_2ELi34ELi2ELi1ELi2EN4cute5tupleIJNSA_1CILi1EEESD_SD_EEEEENSB_IJNSC_ILi128EEENSB_IJNSC_ILi64EEEEEENSB_IJNSC_ILi32EEEEEEEEENS_12float_e4m3_tESM_NSA_8TiledMMAINSA_8MMA_AtomIJNSA_10MMA_TraitsINSA_19SM100_MMA_F8F6F4_SSEJSM_SM_fSG_SH_NSA_17integral_constantINSA_4UMMA5MajorELST_1EEESU_NSR_INSS_7ScaleInELSV_0EEESW_EEEEEENSA_6LayoutISE_NSB_IJNSC_ILi0EEES10_S10_EEEEENSB_IJNSA_10UnderscoreES13_S13_EEEEENS7_6detail27Sm100ImplicitGemmTileTraitsINSA_13SM90_TMA_LOADENSA_14ComposedLayoutINSA_7SwizzleILi3ELi4ELi3EEENSA_18smem_ptr_flag_bitsILi8EEENSZ_INSB_IJSG_NSC_ILi8EEEEEENSB_IJSD_SG_EEEEEEEvEENS17_INSA_20SM90_TMA_LOAD_IM2COLENS19_INS1A_ILi2ELi4ELi3EEES1D_NSZ_INSB_IJSH_S1E_EEENSB_IJSD_SH_EEEEEEEvEEEENS_8epilogue10collective18CollectiveEpilogueINS1S_23Sm100TmaWarpSpecializedILi1ELi1ELi64ELb0ELb0EEEJSL_NSB_IJNSZ_ISG_SD_EENSZ_ISH_SD_EEEEESM_NSB_IJlNSB_IJSD_llEEES10_EEESM_S21_NS1S_6fusion15FusionCallbacksIS1W_NS22_17LinearCombinationISM_fSM_fLNS_15FloatRoundStyleE2EEESL_S1Z_JEEENSA_5SM1004TMEM4LOAD26SM100_TMEM_LOAD_32dp32b64xES18_NS19_IS1L_S1D_NSZ_INSB_IJS1E_SH_EEENSB_IJSH_SD_EEEEEEENSA_39AutoVectorizingCopyWithAssumedAlignmentILi128EEENSA_14SM90_TMA_STOREES2F_S2H_S2H_EEEvvEEEEvNT_6ParamsE)
        /*0d78*/ 	.short	0x0380
        /*0d7a*/ 	.short	0x0800


	//----- nvinfo : EIATTR_SW_WAR
	.align		4
.L_55:
        /*0d7c*/ 	.byte	0x04, 0x36
        /*0d7e*/ 	.short	(.L_57 - .L_56)
.L_56:
        /*0d80*/ 	.word	0x00000008
.L_57:


//--------------------- .nv.callgraph             --------------------------
	.section	.nv.callgraph,"",@"SHT_CUDA_CALLGRAPH"
	.align	4
	.sectionentsize	8
	.align		4
        /*0000*/ 	.word	0x00000000
	.align		4
        /*0004*/ 	.word	0xffffffff
	.align		4
        /*0008*/ 	.word	index@(_ZN7cutlass13device_kernelINS_4conv6kernel13ConvUniversalINS1_16ConvProblemShapeILNS1_8OperatorE2ELi2EEENS1_10collective14CollectiveConvINS1_47MainloopSm100TmaUmmaWarpSpecializedImplicitGemmILS5_2ELi34ELi2ELi1ELi2EN4cute5tupleIJNSA_1CILi1EEESD_SD_EEEEENSB_IJNSC_ILi128EEENSB_IJNSC_ILi64EEEEEENSB_IJNSC_ILi32EEEEEEEEENS_12float_e4m3_tESM_NSA_8TiledMMAINSA_8MMA_AtomIJNSA_10MMA_TraitsINSA_19SM100_MMA_F8F6F4_SSEJSM_SM_fSG_SH_NSA_17integral_constantINSA_4UMMA5MajorELST_1EEESU_NSR_INSS_7ScaleInELSV_0EEESW_EEEEEENSA_6LayoutISE_NSB_IJNSC_ILi0EEES10_S10_EEEEENSB_IJNSA_10UnderscoreES13_S13_EEEEENS7_6detail27Sm100ImplicitGemmTileTraitsINSA_13SM90_TMA_LOADENSA_14ComposedLayoutINSA_7SwizzleILi3ELi4ELi3EEENSA_18smem_ptr_flag_bitsILi8EEENSZ_INSB_IJSG_NSC_ILi8EEEEEENSB_IJSD_SG_EEEEEEEvEENS17_INSA_20SM90_TMA_LOAD_IM2COLENS19_INS1A_ILi2ELi4ELi3EEES1D_NSZ_INSB_IJSH_S1E_EEENSB_IJSD_SH_EEEEEEEvEEEENS_8epilogue10collective18CollectiveEpilogueINS1S_23Sm100TmaWarpSpecializedILi1ELi1ELi64ELb0ELb0EEEJSL_NSB_IJNSZ_ISG_SD_EENSZ_ISH_SD_EEEEESM_NSB_IJlNSB_IJSD_llEEES10_EEESM_S21_NS1S_6fusion15FusionCallbacksIS1W_NS22_17LinearCombinationISM_fSM_fLNS_15FloatRoundStyleE2EEESL_S1Z_JEEENSA_5SM1004TMEM4LOAD26SM100_TMEM_LOAD_32dp32b64xES18_NS19_IS1L_S1D_NSZ_INSB_IJS1E_SH_EEENSB_IJSH_SD_EEEEEEENSA_39AutoVectorizingCopyWithAssumedAlignmentILi128EEENSA_14SM90_TMA_STOREES2F_S2H_S2H_EEEvvEEEEvNT_6ParamsE)
	.align		4
        /*000c*/ 	.word	index@(__assertfail)
	.align		4
        /*0010*/ 	.word	0x00000000
	.align		4
        /*0014*/ 	.word	0xfffffffe
	.align		4
        /*0018*/ 	.word	0x00000000
	.align		4
        /*001c*/ 	.word	0xfffffffd
	.align		4
        /*0020*/ 	.word	0x00000000
	.align		4
        /*0024*/ 	.word	0xfffffffc


//--------------------- .nv.constant4             --------------------------
	.section	.nv.constant4,"a",@progbits
	.align	8
	.align		8
.nv.constant4:
        /*0000*/ 	.dword	__assertfail
	.align		8
        /*0008*/ 	.dword	__unnamed_1
	.align		8
        /*0010*/ 	.dword	__unnamed_2
	.align		8
        /*0018*/ 	.dword	_ZN39_INTERNAL_651103b9_4_k_cu_38bd96bc_26644cuda3std3__45__cpo5beginE
	.align		8
        /*0020*/ 	.dword	_ZN39_INTERNAL_651103b9_4_k_cu_38bd96bc_26644cuda3std3__45__cpo3endE
	.align		8
        /*0028*/ 	.dword	_ZN39_INTERNAL_651103b9_4_k_cu_38bd96bc_26644cuda3std3__45__cpo6cbeginE
	.align		8
        /*0030*/ 	.dword	_ZN39_INTERNAL_651103b9_4_k_cu_38bd96bc_26644cuda3std3__45__cpo4cendE
	.align		8
        /*0038*/ 	.dword	_ZN39_INTERNAL_651103b9_4_k_cu_38bd96bc_26644cuda3std3__441_GLOBAL__N__651103b9_4_k_cu_38bd96bc_26646ignoreE
	.align		8
        /*0040*/ 	.dword	_ZN39_INTERNAL_651103b9_4_k_cu_38bd96bc_26644cuda3std3__419piecewise_constructE
	.align		8
        /*0048*/ 	.dword	_ZN39_INTERNAL_651103b9_4_k_cu_38bd96bc_26644cuda3std3__48in_placeE
	.align		8
        /*0050*/ 	.dword	_ZN39_INTERNAL_651103b9_4_k_cu_38bd96bc_26644cuda3std6ranges3__45__cpo4swapE
	.align		8
        /*0058*/ 	.dword	_ZN39_INTERNAL_651103b9_4_k_cu_38bd96bc_26644cuda3std6ranges3__45__cpo9iter_moveE
	.align		8
        /*0060*/ 	.dword	_ZN39_INTERNAL_651103b9_4_k_cu_38bd96bc_26644cute7productE
	.align		8
        /*0068*/ 	.dword	_ZN39_INTERNAL_651103b9_4_k_cu_38bd96bc_26644cute1_E
	.align		8
        /*0070*/ 	.dword	$str$27
	.align		8
        /*0078*/ 	.dword	$str$28
	.align		8
        /*0080*/ 	.dword	$str$29
	.align		8
        /*0088*/ 	.dword	$str$30


//--------------------- .text._ZN7cutlass13device_kernelINS_4conv6kernel13ConvUniversalINS1_16ConvProblemShapeILNS1_8OperatorE2ELi2EEENS1_10collective14CollectiveConvINS1_47MainloopSm100TmaUmmaWarpSpecializedImplicitGemmILS5_2ELi34ELi2ELi1ELi2EN4cute5tupleIJNSA_1CILi1EEESD_SD_EEEEENSB_IJNSC_ILi128EEENSB_IJNSC_ILi64EEEEEENSB_IJNSC_ILi32EEEEEEEEENS_12float_e4m3_tESM_NSA_8TiledMMAINSA_8MMA_AtomIJNSA_10MMA_TraitsINSA_19SM100_MMA_F8F6F4_SSEJSM_SM_fSG_SH_NSA_17integral_constantINSA_4UMMA5MajorELST_1EEESU_NSR_INSS_7ScaleInELSV_0EEESW_EEEEEENSA_6LayoutISE_NSB_IJNSC_ILi0EEES10_S10_EEEEENSB_IJNSA_10UnderscoreES13_S13_EEEEENS7_6detail27Sm100ImplicitGemmTileTraitsINSA_13SM90_TMA_LOADENSA_14ComposedLayoutINSA_7SwizzleILi3ELi4ELi3EEENSA_18smem_ptr_flag_bitsILi8EEENSZ_INSB_IJSG_NSC_ILi8EEEEEENSB_IJSD_SG_EEEEEEEvEENS17_INSA_20SM90_TMA_LOAD_IM2COLENS19_INS1A_ILi2ELi4ELi3EEES1D_NSZ_INSB_IJSH_S1E_EEENSB_IJSD_SH_EEEEEEEvEEEENS_8epilogue10collective18CollectiveEpilogueINS1S_23Sm100TmaWarpSpecializedILi1ELi1ELi64ELb0ELb0EEEJSL_NSB_IJNSZ_ISG_SD_EENSZ_ISH_SD_EEEEESM_NSB_IJlNSB_IJSD_llEEES10_EEESM_S21_NS1S_6fusion15FusionCallbacksIS1W_NS22_17LinearCombinationISM_fSM_fLNS_15FloatRoundStyleE2EEESL_S1Z_JEEENSA_5SM1004TMEM4LOAD26SM100_TMEM_LOAD_32dp32b64xES18_NS19_IS1L_S1D_NSZ_INSB_IJS1E_SH_EEENSB_IJSH_SD_EEEEEEENSA_39AutoVectorizingCopyWithAssumedAlignmentILi128EEENSA_14SM90_TMA_STOREES2F_S2H_S2H_EEEvvEEEEvNT_6ParamsE --------------------------
	.section	.text._ZN7cutlass13device_kernelINS_4conv6kernel13ConvUniversalINS1_16ConvProblemShapeILNS1_8OperatorE2ELi2EEENS1_10collective14CollectiveConvINS1_47MainloopSm100TmaUmmaWarpSpecializedImplicitGemmILS5_2ELi34ELi2ELi1ELi2EN4cute5tupleIJNSA_1CILi1EEESD_SD_EEEEENSB_IJNSC_ILi128EEENSB_IJNSC_ILi64EEEEEENSB_IJNSC_ILi32EEEEEEEEENS_12float_e4m3_tESM_NSA_8TiledMMAINSA_8MMA_AtomIJNSA_10MMA_TraitsINSA_19SM100_MMA_F8F6F4_SSEJSM_SM_fSG_SH_NSA_17integral_constantINSA_4UMMA5MajorELST_1EEESU_NSR_INSS_7ScaleInELSV_0EEESW_EEEEEENSA_6LayoutISE_NSB_IJNSC_ILi0EEES10_S10_EEEEENSB_IJNSA_10UnderscoreES13_S13_EEEEENS7_6detail27Sm100ImplicitGemmTileTraitsINSA_13SM90_TMA_LOADENSA_14ComposedLayoutINSA_7SwizzleILi3ELi4ELi3EEENSA_18smem_ptr_flag_bitsILi8EEENSZ_INSB_IJSG_NSC_ILi8EEEEEENSB_IJSD_SG_EEEEEEEvEENS17_INSA_20SM90_TMA_LOAD_IM2COLENS19_INS1A_ILi2ELi4ELi3EEES1D_NSZ_INSB_IJSH_S1E_EEENSB_IJSD_SH_EEEEEEEvEEEENS_8epilogue10collective18CollectiveEpilogueINS1S_23Sm100TmaWarpSpecializedILi1ELi1ELi64ELb0ELb0EEEJSL_NSB_IJNSZ_ISG_SD_EENSZ_ISH_SD_EEEEESM_NSB_IJlNSB_IJSD_llEEES10_EEESM_S21_NS1S_6fusion15FusionCallbacksIS1W_NS22_17LinearCombinationISM_fSM_fLNS_15FloatRoundStyleE2EEESL_S1Z_JEEENSA_5SM1004TMEM4LOAD26SM100_TMEM_LOAD_32dp32b64xES18_NS19_IS1L_S1D_NSZ_INSB_IJS1E_SH_EEENSB_IJSH_SD_EEEEEEENSA_39AutoVectorizingCopyWithAssumedAlignmentILi128EEENSA_14SM90_TMA_STOREES2F_S2H_S2H_EEEvvEEEEvNT_6ParamsE,"ax",@progbits
	.align	128
.text._ZN7cutlass13device_kernelINS_4conv6kernel13ConvUniversalINS1_16ConvProblemShapeILNS1_8OperatorE2ELi2EEENS1_10collective14CollectiveConvINS1_47MainloopSm100TmaUmmaWarpSpecializedImplicitGemmILS5_2ELi34ELi2ELi1ELi2EN4cute5tupleIJNSA_1CILi1EEESD_SD_EEEEENSB_IJNSC_ILi128EEENSB_IJNSC_ILi64EEEEEENSB_IJNSC_ILi32EEEEEEEEENS_12float_e4m3_tESM_NSA_8TiledMMAINSA_8MMA_AtomIJNSA_10MMA_TraitsINSA_19SM100_MMA_F8F6F4_SSEJSM_SM_fSG_SH_NSA_17integral_constantINSA_4UMMA5MajorELST_1EEESU_NSR_INSS_7ScaleInELSV_0EEESW_EEEEEENSA_6LayoutISE_NSB_IJNSC_ILi0EEES10_S10_EEEEENSB_IJNSA_10UnderscoreES13_S13_EEEEENS7_6detail27Sm100ImplicitGemmTileTraitsINSA_13SM90_TMA_LOADENSA_14ComposedLayoutINSA_7SwizzleILi3ELi4ELi3EEENSA_18smem_ptr_flag_bitsILi8EEENSZ_INSB_IJSG_NSC_ILi8EEEEEENSB_IJSD_SG_EEEEEEEvEENS17_INSA_20SM90_TMA_LOAD_IM2COLENS19_INS1A_ILi2ELi4ELi3EEES1D_NSZ_INSB_IJSH_S1E_EEENSB_IJSD_SH_EEEEEEEvEEEENS_8epilogue10collective18CollectiveEpilogueINS1S_23Sm100TmaWarpSpecializedILi1ELi1ELi64ELb0ELb0EEEJSL_NSB_IJNSZ_ISG_SD_EENSZ_ISH_SD_EEEEESM_NSB_IJlNSB_IJSD_llEEES10_EEESM_S21_NS1S_6fusion15FusionCallbacksIS1W_NS22_17LinearCombinationISM_fSM_fLNS_15FloatRoundStyleE2EEESL_S1Z_JEEENSA_5SM1004TMEM4LOAD26SM100_TMEM_LOAD_32dp32b64xES18_NS19_IS1L_S1D_NSZ_INSB_IJS1E_SH_EEENSB_IJSH_SD_EEEEEEENSA_39AutoVectorizingCopyWithAssumedAlignmentILi128EEENSA_14SM90_TMA_STOREES2F_S2H_S2H_EEEvvEEEEvNT_6ParamsE:
        .type           _ZN7cutlass13device_kernelINS_4conv6kernel13ConvUniversalINS1_16ConvProblemShapeILNS1_8OperatorE2ELi2EEENS1_10collective14CollectiveConvINS1_47MainloopSm100TmaUmmaWarpSpecializedImplicitGemmILS5_2ELi34ELi2ELi1ELi2EN4cute5tupleIJNSA_1CILi1EEESD_SD_EEEEENSB_IJNSC_ILi128EEENSB_IJNSC_ILi64EEEEEENSB_IJNSC_ILi32EEEEEEEEENS_12float_e4m3_tESM_NSA_8TiledMMAINSA_8MMA_AtomIJNSA_10MMA_TraitsINSA_19SM100_MMA_F8F6F4_SSEJSM_SM_fSG_SH_NSA_17integral_constantINSA_4UMMA5MajorELST_1EEESU_NSR_INSS_7ScaleInELSV_0EEESW_EEEEEENSA_6LayoutISE_NSB_IJNSC_ILi0EEES10_S10_EEEEENSB_IJNSA_10UnderscoreES13_S13_EEEEENS7_6detail27Sm100ImplicitGemmTileTraitsINSA_13SM90_TMA_LOADENSA_14ComposedLayoutINSA_7SwizzleILi3ELi4ELi3EEENSA_18smem_ptr_flag_bitsILi8EEENSZ_INSB_IJSG_NSC_ILi8EEEEEENSB_IJSD_SG_EEEEEEEvEENS17_INSA_20SM90_TMA_LOAD_IM2COLENS19_INS1A_ILi2ELi4ELi3EEES1D_NSZ_INSB_IJSH_S1E_EEENSB_IJSD_SH_EEEEEEEvEEEENS_8epilogue10collective18CollectiveEpilogueINS1S_23Sm100TmaWarpSpecializedILi1ELi1ELi64ELb0ELb0EEEJSL_NSB_IJNSZ_ISG_SD_EENSZ_ISH_SD_EEEEESM_NSB_IJlNSB_IJSD_llEEES10_EEESM_S21_NS1S_6fusion15FusionCallbacksIS1W_NS22_17LinearCombinationISM_fSM_fLNS_15FloatRoundStyleE2EEESL_S1Z_JEEENSA_5SM1004TMEM4LOAD26SM100_TMEM_LOAD_32dp32b64xES18_NS19_IS1L_S1D_NSZ_INSB_IJS1E_SH_EEENSB_IJSH_SD_EEEEEEENSA_39AutoVectorizingCopyWithAssumedAlignmentILi128EEENSA_14SM90_TMA_STOREES2F_S2H_S2H_EEEvvEEEEvNT_6ParamsE,@function
        .size           _ZN7cutlass13device_kernelINS_4conv6kernel13ConvUniversalINS1_16ConvProblemShapeILNS1_8OperatorE2ELi2EEENS1_10collective14CollectiveConvINS1_47MainloopSm100TmaUmmaWarpSpecializedImplicitGemmILS5_2ELi34ELi2ELi1ELi2EN4cute5tupleIJNSA_1CILi1EEESD_SD_EEEEENSB_IJNSC_ILi128EEENSB_IJNSC_ILi64EEEEEENSB_IJNSC_ILi32EEEEEEEEENS_12float_e4m3_tESM_NSA_8TiledMMAINSA_8MMA_AtomIJNSA_10MMA_TraitsINSA_19SM100_MMA_F8F6F4_SSEJSM_SM_fSG_SH_NSA_17integral_constantINSA_4UMMA5MajorELST_1EEESU_NSR_INSS_7ScaleInELSV_0EEESW_EEEEEENSA_6LayoutISE_NSB_IJNSC_ILi0EEES10_S10_EEEEENSB_IJNSA_10UnderscoreES13_S13_EEEEENS7_6detail27Sm100ImplicitGemmTileTraitsINSA_13SM90_TMA_LOADENSA_14ComposedLayoutINSA_7SwizzleILi3ELi4ELi3EEENSA_18smem_ptr_flag_bitsILi8EEENSZ_INSB_IJSG_NSC_ILi8EEEEEENSB_IJSD_SG_EEEEEEEvEENS17_INSA_20SM90_TMA_LOAD_IM2COLENS19_INS1A_ILi2ELi4ELi3EEES1D_NSZ_INSB_IJSH_S1E_EEENSB_IJSD_SH_EEEEEEEvEEEENS_8epilogue10collective18CollectiveEpilogueINS1S_23Sm100TmaWarpSpecializedILi1ELi1ELi64ELb0ELb0EEEJSL_NSB_IJNSZ_ISG_SD_EENSZ_ISH_SD_EEEEESM_NSB_IJlNSB_IJSD_llEEES10_EEESM_S21_NS1S_6fusion15FusionCallbacksIS1W_NS22_17LinearCombinationISM_fSM_fLNS_15FloatRoundStyleE2EEESL_S1Z_JEEENSA_5SM1004TMEM4LOAD26SM100_TMEM_LOAD_32dp32b64xES18_NS19_IS1L_S1D_NSZ_INSB_IJS1E_SH_EEENSB_IJSH_SD_EEEEEEENSA_39AutoVectorizingCopyWithAssumedAlignmentILi128EEENSA_14SM90_TMA_STOREES2F_S2H_S2H_EEEvvEEEEvNT_6ParamsE,(.L_x_211 - _ZN7cutlass13device_kernelINS_4conv6kernel13ConvUniversalINS1_16ConvProblemShapeILNS1_8OperatorE2ELi2EEENS1_10collective14CollectiveConvINS1_47MainloopSm100TmaUmmaWarpSpecializedImplicitGemmILS5_2ELi34ELi2ELi1ELi2EN4cute5tupleIJNSA_1CILi1EEESD_SD_EEEEENSB_IJNSC_ILi128EEENSB_IJNSC_ILi64EEEEEENSB_IJNSC_ILi32EEEEEEEEENS_12float_e4m3_tESM_NSA_8TiledMMAINSA_8MMA_AtomIJNSA_10MMA_TraitsINSA_19SM100_MMA_F8F6F4_SSEJSM_SM_fSG_SH_NSA_17integral_constantINSA_4UMMA5MajorELST_1EEESU_NSR_INSS_7ScaleInELSV_0EEESW_EEEEEENSA_6LayoutISE_NSB_IJNSC_ILi0EEES10_S10_EEEEENSB_IJNSA_10UnderscoreES13_S13_EEEEENS7_6detail27Sm100ImplicitGemmTileTraitsINSA_13SM90_TMA_LOADENSA_14ComposedLayoutINSA_7SwizzleILi3ELi4ELi3EEENSA_18smem_ptr_flag_bitsILi8EEENSZ_INSB_IJSG_NSC_ILi8EEEEEENSB_IJSD_SG_EEEEEEEvEENS17_INSA_20SM90_TMA_LOAD_IM2COLENS19_INS1A_ILi2ELi4ELi3EEES1D_NSZ_INSB_IJSH_S1E_EEENSB_IJSD_SH_EEEEEEEvEEEENS_8epilogue10collective18CollectiveEpilogueINS1S_23Sm100TmaWarpSpecializedILi1ELi1ELi64ELb0ELb0EEEJSL_NSB_IJNSZ_ISG_SD_EENSZ_ISH_SD_EEEEESM_NSB_IJlNSB_IJSD_llEEES10_EEESM_S21_NS1S_6fusion15FusionCallbacksIS1W_NS22_17LinearCombinationISM_fSM_fLNS_15FloatRoundStyleE2EEESL_S1Z_JEEENSA_5SM1004TMEM4LOAD26SM100_TMEM_LOAD_32dp32b64xES18_NS19_IS1L_S1D_NSZ_INSB_IJS1E_SH_EEENSB_IJSH_SD_EEEEEEENSA_39AutoVectorizingCopyWithAssumedAlignmentILi128EEENSA_14SM90_TMA_STOREES2F_S2H_S2H_EEEvvEEEEvNT_6ParamsE)
        .other          _ZN7cutlass13device_kernelINS_4conv6kernel13ConvUniversalINS1_16ConvProblemShapeILNS1_8OperatorE2ELi2EEENS1_10collective14CollectiveConvINS1_47MainloopSm100TmaUmmaWarpSpecializedImplicitGemmILS5_2ELi34ELi2ELi1ELi2EN4cute5tupleIJNSA_1CILi1EEESD_SD_EEEEENSB_IJNSC_ILi128EEENSB_IJNSC_ILi64EEEEEENSB_IJNSC_ILi32EEEEEEEEENS_12float_e4m3_tESM_NSA_8TiledMMAINSA_8MMA_AtomIJNSA_10MMA_TraitsINSA_19SM100_MMA_F8F6F4_SSEJSM_SM_fSG_SH_NSA_17integral_constantINSA_4UMMA5MajorELST_1EEESU_NSR_INSS_7ScaleInELSV_0EEESW_EEEEEENSA_6LayoutISE_NSB_IJNSC_ILi0EEES10_S10_EEEEENSB_IJNSA_10UnderscoreES13_S13_EEEEENS7_6detail27Sm100ImplicitGemmTileTraitsINSA_13SM90_TMA_LOADENSA_14ComposedLayoutINSA_7SwizzleILi3ELi4ELi3EEENSA_18smem_ptr_flag_bitsILi8EEENSZ_INSB_IJSG_NSC_ILi8EEEEEENSB_IJSD_SG_EEEEEEEvEENS17_INSA_20SM90_TMA_LOAD_IM2COLENS19_INS1A_ILi2ELi4ELi3EEES1D_NSZ_INSB_IJSH_S1E_EEENSB_IJSD_SH_EEEEEEEvEEEENS_8epilogue10collective18CollectiveEpilogueINS1S_23Sm100TmaWarpSpecializedILi1ELi1ELi64ELb0ELb0EEEJSL_NSB_IJNSZ_ISG_SD_EENSZ_ISH_SD_EEEEESM_NSB_IJlNSB_IJSD_llEEES10_EEESM_S21_NS1S_6fusion15FusionCallbacksIS1W_NS22_17LinearCombinationISM_fSM_fLNS_15FloatRoundStyleE2EEESL_S1Z_JEEENSA_5SM1004TMEM4LOAD26SM100_TMEM_LOAD_32dp32b64xES18_NS19_IS1L_S1D_NSZ_INSB_IJS1E_SH_EEENSB_IJSH_SD_EEEEEEENSA_39AutoVectorizingCopyWithAssumedAlignmentILi128EEENSA_14SM90_TMA_STOREES2F_S2H_S2H_EEEvvEEEEvNT_6ParamsE,@"STO_CUDA_ENTRY STV_DEFAULT"
_ZN7cutlass13device_kernelINS_4conv6kernel13ConvUniversalINS1_16ConvProblemShapeILNS1_8OperatorE2ELi2EEENS1_10collective14CollectiveConvINS1_47MainloopSm100TmaUmmaWarpSpecializedImplicitGemmILS5_2ELi34ELi2ELi1ELi2EN4cute5tupleIJNSA_1CILi1EEESD_SD_EEEEENSB_IJNSC_ILi128EEENSB_IJNSC_ILi64EEEEEENSB_IJNSC_ILi32EEEEEEEEENS_12float_e4m3_tESM_NSA_8TiledMMAINSA_8MMA_AtomIJNSA_10MMA_TraitsINSA_19SM100_MMA_F8F6F4_SSEJSM_SM_fSG_SH_NSA_17integral_constantINSA_4UMMA5MajorELST_1EEESU_NSR_INSS_7ScaleInELSV_0EEESW_EEEEEENSA_6LayoutISE_NSB_IJNSC_ILi0EEES10_S10_EEEEENSB_IJNSA_10UnderscoreES13_S13_EEEEENS7_6detail27Sm100ImplicitGemmTileTraitsINSA_13SM90_TMA_LOADENSA_14ComposedLayoutINSA_7SwizzleILi3ELi4ELi3EEENSA_18smem_ptr_flag_bitsILi8EEENSZ_INSB_IJSG_NSC_ILi8EEEEEENSB_IJSD_SG_EEEEEEEvEENS17_INSA_20SM90_TMA_LOAD_IM2COLENS19_INS1A_ILi2ELi4ELi3EEES1D_NSZ_INSB_IJSH_S1E_EEENSB_IJSD_SH_EEEEEEEvEEEENS_8epilogue10collective18CollectiveEpilogueINS1S_23Sm100TmaWarpSpecializedILi1ELi1ELi64ELb0ELb0EEEJSL_NSB_IJNSZ_ISG_SD_EENSZ_ISH_SD_EEEEESM_NSB_IJlNSB_IJSD_llEEES10_EEESM_S21_NS1S_6fusion15FusionCallbacksIS1W_NS22_17LinearCombinationISM_fSM_fLNS_15FloatRoundStyleE2EEESL_S1Z_JEEENSA_5SM1004TMEM4LOAD26SM100_TMEM_LOAD_32dp32b64xES18_NS19_IS1L_S1D_NSZ_INSB_IJS1E_SH_EEENSB_IJSH_SD_EEEEEEENSA_39AutoVectorizingCopyWithAssumedAlignmentILi128EEENSA_14SM90_TMA_STOREES2F_S2H_S2H_EEEvvEEEEvNT_6ParamsE:
[----:B------:R-:W1:Y:S01]  /*0000*/  LDC R1, c[0x0][0x37c] ;  /* 0x0000df00ff017b82 */ /* 0x000e620000000800 */
[----:B------:R-:W2:Y:S07]  /*0010*/  S2R R133, SR_TID.X ;  /* 0x0000000000857919 */ /* 0x000eae0000002100 */
[----:B------:R-:W3:Y:S01]  /*0020*/  LDC.64 R2, c[0x0][0x890] ;  /* 0x00022400ff027b82 */ /* 0x000ee20000000a00 */
[----:B------:R-:W-:Y:S01]  /*0030*/  ELECT P2, URZ, PT ;  /* 0x0000000000ff782f */ /* 0x000fe20003840000 */
[----:B-1----:R-:W-:Y:S01]  /*0040*/  VIADD R1, R1, 0xfffffff8 ;  /* 0xfffffff801017836 */ /* 0x002fe20000000000 */
[----:B------:R-:W-:-:S02]  /*0050*/  PRMT R139, RZ, 0x7610, R139 ;  /* 0x00007610ff8b7816 */ /* 0x000fc4000000008b */
[----:B---3--:R-:W-:-:S04]  /*0060*/  ISETP.NE.U32.AND P0, PT, R2, RZ, PT ;  /* 0x000000ff0200720c */ /* 0x008fc80003f05070 */
[----:B------:R-:W-:Y:S02]  /*0070*/  ISETP.NE.AND.EX P0, PT, R3, RZ, PT, P0 ;  /* 0x000000ff0300720c */ /* 0x000fe40003f05300 */
[----:B--2---:R-:W-:-:S05]  /*0080*/  SHF.R.U32.HI R140, RZ, 0x5, R133 ;  /* 0x00000005ff8c7819 */ /* 0x004fca0000011685 */
[----:B------:R-:W1:Y:S02]  /*0090*/  SHFL.IDX PT, R0, R140, RZ, 0x1f ;  /* 0x00001fff8c007589 */ /* 0x000e6400000e0000 */
[----:B-1----:R-:W-:-:S04]  /*00a0*/  R2UR UR15, R0 ;  /* 0x00000000000f72ca */ /* 0x002fc800000e0000 */
[----:B------:R-:W-:Y:S05]  /*00b0*/  @P0 BRA `(.L_x_0) ;  /* 0x0000000000300947 */ /* 0x000fea0003800000 */
[----:B------:R-:W1:Y:S02]  /*00c0*/  LDCU.64 UR4, c[0x0][0x888] ;  /* 0x00011100ff0477ac */ /* 0x000e640008000a00 */
[----:B-1----:R-:W-:-:S04]  /*00d0*/  UISETP.NE.U32.AND UP0, UPT, UR4, URZ, UPT ;  /* 0x000000ff0400728c */ /* 0x002fc8000bf05070 */
[----:B------:R-:W-:-:S09]  /*00e0*/  UISETP.NE.AND.EX UP0, UPT, UR5, URZ, UPT, UP0 ;  /* 0x000000ff0500728c */ /* 0x000fd2000bf05300 */
[----:B------:R-:W-:Y:S05]  /*00f0*/  BRA.U !UP0, `(.L_x_1) ;  /* 0x0000000108147547 */ /* 0x000fea000b800000 */
[----:B------:R-:W1:Y:S01]  /*0100*/  LDC.64 R4, c[0x0][0x888] ;  /* 0x00022200ff047b82 */ /* 0x000e620000000a00 */
[----:B------:R-:W1:Y:S02]  /*0110*/  LDCU.64 UR4, c[0x0][0x358] ;  /* 0x00006b00ff0477ac */ /* 0x000e640008000a00 */
[----:B-1----:R1:W5:Y:S01]  /*0120*/  LDG.E R71, desc[UR4][R4.64] ;  /* 0x0000000404477981 */ /* 0x002362000c1e1900 */
[----:B------:R-:W-:Y:S01]  /*0130*/  HFMA2 R139, -RZ, RZ, 0, 5.9604644775390625e-08 ;  /* 0x00000001ff8b7431 */ /* 0x000fe200000001ff */
[----:B------:R-:W-:Y:S05]  /*0140*/  BRA `(.L_x_0) ;  /* 0x00000000000c7947 */ /* 0x000fea0003800000 */
.L_x_1:
[----:B------:R-:W1:Y:S01]  /*0150*/  LDCU UR4, c[0x0][0x880] ;  /* 0x00011000ff0477ac */ /* 0x000e620008000800 */
[----:B------:R-:W-:Y:S01]  /*0160*/  HFMA2 R139, -RZ, RZ, 0, 5.9604644775390625e-08 ;  /* 0x00000001ff8b7431 */ /* 0x000fe200000001ff */
[----:B-1----:R-:W-:-:S07]  /*0170*/  MOV R71, UR4 ;  /* 0x0000000400477c02 */ /* 0x002fce0008000f00 */
.L_x_0:
[----:B------:R-:W2:Y:S02]  /*0180*/  LDCU.64 UR4, c[0x0][0x8b0] ;  /* 0x00011600ff0477ac */ /* 0x000ea40008000a00 */
[----:B--2---:R-:W-:-:S04]  /*0190*/  UISETP.NE.U32.AND UP0, UPT, UR4, URZ, UPT ;  /* 0x000000ff0400728c */ /* 0x004fc8000bf05070 */
[----:B------:R-:W-:-:S09]  /*01a0*/  UISETP.NE.AND.EX UP0, UPT, UR5, URZ, UPT, UP0 ;  /* 0x000000ff0500728c */ /* 0x000fd2000bf05300 */
[----:B------:R-:W-:Y:S05]  /*01b0*/  BRA.U UP0, `(.L_x_2) ;  /* 0x0000000100287547 */ /* 0x000fea000b800000 */
[----:B------:R-:W2:Y:S02]  /*01c0*/  LDCU.64 UR4, c[0x0][0x8a8] ;  /* 0x00011500ff0477ac */ /* 0x000ea40008000a00 */
[----:B--2---:R-:W-:-:S04]  /*01d0*/  UISETP.NE.U32.AND UP0, UPT, UR4, URZ, UPT ;  /* 0x000000ff0400728c */ /* 0x004fc8000bf05070 */
[----:B------:R-:W-:-:S09]  /*01e0*/  UISETP.NE.AND.EX UP0, UPT, UR5, URZ, UPT, UP0 ;  /* 0x000000ff0500728c */ /* 0x000fd2000bf05300 */
[----:B------:R-:W-:Y:S05]  /*01f0*/  BRA.U !UP0, `(.L_x_3) ;  /* 0x0000000108107547 */ /* 0x000fea000b800000 */
[----:B-1----:R-:W1:Y:S01]  /*0200*/  LDC.64 R4, c[0x0][0x8a8] ;  /* 0x00022a00ff047b82 */ /* 0x002e620000000a00 */
[----:B------:R-:W1:Y:S02]  /*0210*/  LDCU.64 UR4, c[0x0][0x358] ;  /* 0x00006b00ff0477ac */ /* 0x000e640008000a00 */
[----:B-1----:R2:W5:Y:S01]  /*0220*/  LDG.E R70, desc[UR4][R4.64] ;  /* 0x0000000404467981 */ /* 0x002562000c1e1900 */
[----:B------:R-:W-:Y:S05]  /*0230*/  BRA `(.L_x_2) ;  /* 0x0000000000087947 */ /* 0x000fea0003800000 */
.L_x_3:
[----:B------:R-:W2:Y:S02]  /*0240*/  LDCU UR4, c[0x0][0x8a0] ;  /* 0x00011400ff0477ac */ /* 0x000ea40008000800 */
[----:B--2---:R-:W-:Y:S02]  /*0250*/  MOV R70, UR4 ;  /* 0x0000000400467c02 */ /* 0x004fe40008000f00 */
.L_x_2:
[----:B-12---:R-:W1:Y:S01]  /*0260*/  LDC.64 R4, c[0x0][0x888] ;  /* 0x00022200ff047b82 */ /* 0x006e620000000a00 */
[----:B------:R-:W-:Y:S01]  /*0270*/  IMAD.U32 R0, RZ, RZ, UR15 ;  /* 0x0000000fff007e24 */ /* 0x000fe2000f8e00ff */
[----:B------:R-:W-:Y:S01]  /*0280*/  ISETP.EQ.U32.AND P4, PT, R2, RZ, PT ;  /* 0x000000ff0200720c */ /* 0x000fe20003f82070 */
[----:B------:R-:W-:Y:S03]  /*0290*/  BSSY.RECONVERGENT B0, `(.L_x_4) ;  /* 0x0000012000007945 */ /* 0x000fe60003800200 */
[----:B------:R-:W-:Y:S02]  /*02a0*/  ISETP.NE.OR P1, PT, R0, 0x1, !P2 ;  /* 0x000000010000780c */ /* 0x000fe40005725670 */
[----:B-1----:R-:W-:-:S04]  /*02b0*/  ISETP.NE.U32.AND P0, PT, R4, RZ, PT ;  /* 0x000000ff0400720c */ /* 0x002fc80003f05070 */
[----:B------:R-:W-:-:S13]  /*02c0*/  ISETP.NE.AND.EX P0, PT, R5, RZ, PT, P0 ;  /* 0x000000ff0500720c */ /* 0x000fda0003f05300 */
[----:B------:R-:W-:Y:S01]  /*02d0*/  VOTEU.ANY UP3, P0 ;  /* 0x0000000000ff7886 */ /* 0x000fe20000060100 */
[----:B------:R-:W-:Y:S02]  /*02e0*/  PLOP3.LUT P3, PT, PT, PT, UP3, 0x80, 0x8 ;  /* 0x000000000008781c */ /* 0x000fe40003f6f038 */
[----:B------:R-:W-:Y:S02]  /*02f0*/  ISETP.NE.OR P0, PT, R0, 0x3, !P2 ;  /* 0x000000030000780c */ /* 0x000fe40005705670 */
[----:B------:R-:W-:-:S04]  /*0300*/  ISETP.EQ.OR.EX P5, PT, R3, RZ, !P3, P4 ;  /* 0x000000ff0300720c */ /* 0x000fc80005fa2740 */
[----:B------:R-:W-:Y:S01]  /*0310*/  P2R R141, PR, RZ, 0x20 ;  /* 0x00000020ff8d7803 */ /* 0x000fe20000000000 */
[----:B------:R-:W-:Y:S05]  /*0320*/  @P1 BRA `(.L_x_5) ;  /* 0x0000000000201947 */ /* 0x000fea0003800000 */
[----:B------:R-:W1:Y:S02]  /*0330*/  LDCU.64 UR4, c[0x0][0x348] ;  /* 0x00006900ff0477ac */ /* 0x000e640008000a00 */
[----:B-1----:R-:W-:Y:S02]  /*0340*/  UIADD3 UR6, UP1, UPT, UR4, 0x80, URZ ;  /* 0x0000008004067890 */ /* 0x002fe4000ff3e0ff */
[----:B------:R-:W-:Y:S02]  /*0350*/  UIADD3 UR4, UP0, UPT, UR4, 0x180, URZ ;  /* 0x0000018004047890 */ /* 0x000fe4000ff1e0ff */
[----:B------:R-:W-:Y:S02]  /*0360*/  UIADD3.X UR7, UPT, UPT, URZ, UR5, URZ, UP1, !UPT ;  /* 0x00000005ff077290 */ /* 0x000fe40008ffe4ff */
[----:B------:R-:W-:-:S07]  /*0370*/  UIADD3.X UR5, UPT, UPT, URZ, UR5, URZ, UP0, !UPT ;  /* 0x00000005ff057290 */ /* 0x000fce00087fe4ff */
[----:B------:R1:W-:Y:S02]  /*0380*/  UTMACCTL.PF [UR6] ;  /* 0x00000000060079b9 */ /* 0x0003e40008040000 */
[----:B------:R1:W-:Y:S02]  /*0390*/  UTMACCTL.PF [UR4] ;  /* 0x00000000040079b9 */ /* 0x0003e40008040000 */
[----:B-1----:R-:W-:Y:S01]  /*03a0*/  NOP ;  /* 0x0000000000007918 */ /* 0x002fe20000000000 */
.L_x_5:
[----:B------:R-:W-:Y:S05]  /*03b0*/  BSYNC.RECONVERGENT B0 ;  /* 0x0000000000007941 */ /* 0x000fea0003800200 */
.L_x_4:
[----:B------:R-:W-:Y:S04]  /*03c0*/  BSSY.RECONVERGENT B0, `(.L_x_6) ;  /* 0x000000a000007945 */ /* 0x000fe80003800200 */
        /* <DEDUP_REMOVED lines=9> */
.L_x_7:
[----:B------:R-:W-:Y:S05]  /*0460*/  BSYNC.RECONVERGENT B0 ;  /* 0x0000000000007941 */ /* 0x000fea0003800200 */
.L_x_6:
[----:B------:R-:W-:Y:S01]  /*0470*/  UPLOP3.LUT UP2, UPT, UPT, UPT, UPT, 0x80, 0x8 ;  /* 0x000000000008789c */ /* 0x000fe20003f4f070 */
[----:B------:R-:W-:Y:S10]  /*0480*/  @!P5 BRA `(.L_x_8) ;  /* 0x000000000024d947 */ /* 0x000ff40003800000 */
[----:B------:R-:W-:Y:S01]  /*0490*/  ISETP.NE.U32.AND P1, PT, R2, RZ, PT ;  /* 0x000000ff0200720c */ /* 0x000fe20003f25070 */
[----:B------:R-:W-:Y:S01]  /*04a0*/  USEL UR4, URZ, 0xffffffff, UP3 ;  /* 0xffffffffff047887 */ /* 0x000fe20009800000 */
[----:B-----5:R-:W-:Y:S02]  /*04b0*/  FSETP.NEU.AND P0, PT, R71, RZ, PT ;  /* 0x000000ff4700720b */ /* 0x020fe40003f0d000 */
[----:B------:R-:W-:-:S11]  /*04c0*/  ISETP.NE.AND.EX P1, PT, R3, RZ, PT, P1 ;  /* 0x000000ff0300720c */ /* 0x000fd60003f25310 */
[----:B------:R-:W-:Y:S02]  /*04d0*/  VOTEU.ANY UP0, P0 ;  /* 0x0000000000ff7886 */ /* 0x000fe40000000100 */
[----:B------:R-:W-:-:S05]  /*04e0*/  VOTEU.ANY UP1, P1 ;  /* 0x0000000000ff7886 */ /* 0x000fca0000820100 */
[----:B------:R-:W-:-:S04]  /*04f0*/  @!UP1 USEL UR4, URZ, 0xffffffff, UP0 ;  /* 0xffffffffff049887 */ /* 0x000fc80008000000 */
[----:B------:R-:W-:-:S04]  /*0500*/  ULOP3.LUT UR4, UR4, 0x1, URZ, 0xc0, !UPT ;  /* 0x0000000104047892 */ /* 0x000fc8000f8ec0ff */
[----:B------:R-:W-:-:S11]  /*0510*/  UISETP.NE.U32.AND UP2, UPT, UR4, 0x1, UPT ;  /* 0x000000010400788c */ /* 0x000fd6000bf45070 */
.L_x_8:
[----:B------:R-:W1:Y:S01]  /*0520*/  SHFL.IDX PT, R2, R140, RZ, 0x1f ;  /* 0x00001fff8c027589 */ /* 0x000e6200000e0000 */
[----:B------:R-:W-:-:S04]  /*0530*/  UISETP.NE.AND UP0, UPT, UR15, 0x2, UPT ;  /* 0x000000020f00788c */ /* 0x000fc8000bf05270 */
[----:B------:R-:W-:Y:S01]  /*0540*/  USEL UR49, URZ, 0x1, UP0 ;  /* 0x00000001ff317887 */ /* 0x000fe20008000000 */
[----:B-1----:R-:W-:-:S13]  /*0550*/  ISETP.NE.AND P0, PT, R2, RZ, PT ;  /* 0x000000ff0200720c */ /* 0x002fda0003f05270 */
[----:B------:R-:W-:Y:S05]  /*0560*/  @P0 BRA `(.L_x_9) ;  /* 0x0000000400440947 */ /* 0x000fea0003800000 */
[----:B------:R-:W-:Y:S01]  /*0570*/  ELECT P0, URZ, PT ;  /* 0x0000000000ff782f */ /* 0x000fe20003800000 */
[----:B------:R-:W-:-:S12]  /*0580*/  BSSY.RECONVERGENT B0, `(.L_x_9) ;  /* 0x000004f000007945 */ /* 0x000fd80003800200 */
[----:B------:R-:W-:Y:S05]  /*0590*/  @!P0 BRA `(.L_x_10) ;  /* 0x0000000400348947 */ /* 0x000fea0003800000 */
[----:B------:R-:W1:Y:S01]  /*05a0*/  S2UR UR4, SR_CgaCtaId ;  /* 0x00000000000479c3 */ /* 0x000e620000008800 */
[----:B------:R-:W-:Y:S01]  /*05b0*/  UMOV UR5, 0x400 ;  /* 0x0000040000057882 */ /* 0x000fe20000000000 */
[----:B------:R-:W-:Y:S02]  /*05c0*/  UMOV UR6, 0x1 ;  /* 0x0000000100067882 */ /* 0x000fe40000000000 */
[----:B------:R-:W-:-:S04]  /*05d0*/  UIADD3 UR6, UPT, UPT, -UR6, 0x100000, URZ ;  /* 0x0010000006067890 */ /* 0x000fc8000fffe1ff */
[----:B------:R-:W-:Y:S02]  /*05e0*/  USHF.L.U32 UR7, UR6, 0xb, URZ ;  /* 0x0000000b06077899 */ /* 0x000fe400080006ff */
[----:B------:R-:W-:Y:S02]  /*05f0*/  USHF.L.U32 UR6, UR6, 0x1, URZ ;  /* 0x0000000106067899 */ /* 0x000fe400080006ff */
[----:B-1----:R-:W-:Y:S01]  /*0600*/  ULEA UR4, UR4, UR5, 0x18 ;  /* 0x0000000504047291 */ /* 0x002fe2000f8ec0ff */
[----:B------:R-:W1:Y:S11]  /*0610*/  FENCE.VIEW.ASYNC.S ;  /* 0x00000000000073c6 */ /* 0x000e760000000000 */
[----:B-1----:R1:W2:Y:S01]  /*0620*/  SYNCS.EXCH.64 URZ, [UR4], UR6 ;  /* 0x0000000604ff75b2 */ /* 0x0022a20008000100 */
[----:B------:R1:W3:Y:S01]  /*0630*/  SYNCS.EXCH.64 URZ, [UR4+0x110], UR6 ;  /* 0x0001100604ff75b2 */ /* 0x0002e20008000100 */
[----:B------:R1:W4:Y:S01]  /*0640*/  SYNCS.EXCH.64 URZ, [UR4+0x8], UR6 ;  /* 0x0000080604ff75b2 */ /* 0x0003220008000100 */
[----:B------:R1:W1:Y:S01]  /*0650*/  SYNCS.EXCH.64 URZ, [UR4+0x118], UR6 ;  /* 0x0001180604ff75b2 */ /* 0x0002620008000100 */
        /* <DEDUP_REMOVED lines=64> */
[----:B--234-:R-:W-:Y:S01]  /*0a60*/  NOP ;  /* 0x0000000000007918 */ /* 0x01cfe20000000000 */
.L_x_10:
[----:B-1----:R-:W-:Y:S05]  /*0a70*/  BSYNC.RECONVERGENT B0 ;  /* 0x0000000000007941 */ /* 0x002fea0003800200 */
.L_x_9:
[----:B------:R-:W1:Y:S01]  /*0a80*/  SHFL.IDX PT, R2, R140, RZ, 0x1f ;  /* 0x00001fff8c027589 */ /* 0x000e6200000e0000 */
[----:B------:R-:W-:Y:S01]  /*0a90*/  NOP ;  /* 0x0000000000007918 */ /* 0x000fe20000000000 */
[----:B-1----:R-:W-:-:S13]  /*0aa0*/  ISETP.NE.AND P0, PT, R2, 0x1, PT ;  /* 0x000000010200780c */ /* 0x002fda0003f05270 */
[----:B------:R-:W-:Y:S05]  /*0ab0*/  @P0 BRA `(.L_x_11) ;  /* 0x0000000000400947 */ /* 0x000fea0003800000 */
[----:B------:R-:W1:Y:S01]  /*0ac0*/  S2UR UR4, SR_CgaCtaId ;  /* 0x00000000000479c3 */ /* 0x000e620000008800 */
[----:B------:R-:W-:Y:S01]  /*0ad0*/  UMOV UR5, 0x400 ;  /* 0x0000040000057882 */ /* 0x000fe20000000000 */
[----:B------:R-:W-:Y:S01]  /*0ae0*/  UMOV UR8, 0x20 ;  /* 0x0000002000087882 */ /* 0x000fe20000000000 */
[----:B------:R-:W-:Y:S01]  /*0af0*/  UMOV UR6, 0x80 ;  /* 0x0000008000067882 */ /* 0x000fe20000000000 */
[----:B------:R-:W-:-:S04]  /*0b00*/  UIADD3 UR8, UPT, UPT, -UR8, 0x100000, URZ ;  /* 0x0010000008087890 */ /* 0x000fc8000fffe1ff */
[----:B------:R-:W-:Y:S02]  /*0b10*/  USHF.L.U32 UR9, UR8, 0xb, URZ ;  /* 0x0000000b08097899 */ /* 0x000fe400080006ff */
[----:B------:R-:W-:Y:S02]  /*0b20*/  USHF.L.U32 UR8, UR8, 0x1, URZ ;  /* 0x0000000108087899 */ /* 0x000fe400080006ff */
[----:B------:R-:W-:-:S04]  /*0b30*/  UIADD3 UR6, UPT, UPT, -UR6, 0x100000, URZ ;  /* 0x0010000006067890 */ /* 0x000fc8000fffe1ff */
[----:B------:R-:W-:Y:S02]  /*0b40*/  USHF.L.U32 UR7, UR6, 0xb, URZ ;  /* 0x0000000b06077899 */ /* 0x000fe400080006ff */
[----:B------:R-:W-:Y:S01]  /*0b50*/  USHF.L.U32 UR6, UR6, 0x1, URZ ;  /* 0x0000000106067899 */ /* 0x000fe200080006ff */
[----:B------:R-:W-:Y:S01]  /*0b60*/  ELECT P0, URZ, PT ;  /* 0x0000000000ff782f */ /* 0x000fe20003800000 */
[----:B-1----:R-:W-:Y:S01]  /*0b70*/  ULEA UR4, UR4, UR5, 0x18 ;  /* 0x0000000504047291 */ /* 0x002fe2000f8ec0ff */
[----:B------:R-:W1:Y:S11]  /*0b80*/  FENCE.VIEW.ASYNC.S ;  /* 0x00000000000073c6 */ /* 0x000e760000000000 */
[----:B-1----:R1:W2:Y:S01]  /*0b90*/  SYNCS.EXCH.64 URZ, [UR4+0x220], UR8 ;  /* 0x0002200804ff75b2 */ /* 0x0022a20008000100 */
[----:B------:R1:W3:Y:S01]  /*0ba0*/  SYNCS.EXCH.64 URZ, [UR4+0x228], UR6 ;  /* 0x0002280604ff75b2 */ /* 0x0002e20008000100 */
[----:B------:R-:W-:Y:S01]  /*0bb0*/  NOP ;  /* 0x0000000000007918 */ /* 0x000fe20000000000 */
.L_x_11:
[----:B------:R-:W4:Y:S01]  /*0bc0*/  SHFL.IDX PT, R2, R140, RZ, 0x1f ;  /* 0x00001fff8c027589 */ /* 0x000f2200000e0000 */
[----:B------:R-:W-:Y:S01]  /*0bd0*/  NOP ;  /* 0x0000000000007918 */ /* 0x000fe20000000000 */
[----:B----4-:R-:W-:-:S13]  /*0be0*/  ISETP.NE.AND P0, PT, R2, 0x3, PT ;  /* 0x000000030200780c */ /* 0x010fda0003f05270 */
[----:B------:R-:W-:Y:S05]  /*0bf0*/  @P0 BRA `(.L_x_12) ;  /* 0x0000000000300947 */ /* 0x000fea0003800000 */
[----:B-1----:R-:W1:Y:S01]  /*0c00*/  S2UR UR4, SR_CgaCtaId ;  /* 0x00000000000479c3 */ /* 0x002e620000008800 */
[----:B------:R-:W-:Y:S01]  /*0c10*/  UMOV UR6, 0x400 ;  /* 0x0000040000067882 */ /* 0x000fe20000000000 */
[----:B------:R-:W-:Y:S01]  /*0c20*/  UMOV UR5, 0x20 ;  /* 0x0000002000057882 */ /* 0x000fe20000000000 */
[----:B------:R-:W-:Y:S01]  /*0c30*/  ELECT P0, URZ, PT ;  /* 0x0000000000ff782f */ /* 0x000fe20003800000 */
[----:B-1----:R-:W-:Y:S02]  /*0c40*/  ULEA UR6, UR4, UR6, 0x18 ;  /* 0x0000000604067291 */ /* 0x002fe4000f8ec0ff */
[----:B------:R-:W-:-:S04]  /*0c50*/  UIADD3 UR4, UPT, UPT, -UR5, 0x100000, URZ ;  /* 0x0010000005047890 */ /* 0x000fc8000fffe1ff */
[----:B------:R-:W-:Y:S02]  /*0c60*/  USHF.L.U32 UR5, UR4, 0xb, URZ ;  /* 0x0000000b04057899 */ /* 0x000fe400080006ff */
[----:B------:R-:W-:Y:S01]  /*0c70*/  USHF.L.U32 UR4, UR4, 0x1, URZ ;  /* 0x0000000104047899 */ /* 0x000fe200080006ff */
[----:B------:R-:W1:Y:S11]  /*0c80*/  FENCE.VIEW.ASYNC.S ;  /* 0x00000000000073c6 */ /* 0x000e760000000000 */
[----:B-1----:R4:W1:Y:S01]  /*0c90*/  SYNCS.EXCH.64 URZ, [UR6+0x230], UR4 ;  /* 0x0002300406ff75b2 */ /* 0x0028620008000100 */
[----:B------:R4:W1:Y:S02]  /*0ca0*/  SYNCS.EXCH.64 URZ, [UR6+0x238], UR4 ;  /* 0x0002380406ff75b2 */ /* 0x0008640008000100 */
[----:B----4-:R-:W-:Y:S01]  /*0cb0*/  NOP ;  /* 0x0000000000007918 */ /* 0x010fe20000000000 */
.L_x_12:
[----:B------:R-:W4:Y:S01]  /*0cc0*/  SHFL.IDX PT, R2, R140, RZ, 0x1f ;  /* 0x00001fff8c027589 */ /* 0x000f2200000e0000 */
[----:B------:R-:W-:Y:S01]  /*0cd0*/  NOP ;  /* 0x0000000000007918 */ /* 0x000fe20000000000 */
[----:B----4-:R-:W-:-:S13]  /*0ce0*/  ISETP.NE.AND P0, PT, R2, 0x4, PT ;  /* 0x000000040200780c */ /* 0x010fda0003f05270 */
[----:B------:R-:W-:Y:S05]  /*0cf0*/  @P0 BRA `(.L_x_13) ;  /* 0x0000000000440947 */ /* 0x000fea0003800000 */
[----:B-1----:R-:W1:Y:S01]  /*0d00*/  S2UR UR6, SR_CgaCtaId ;  /* 0x00000000000679c3 */ /* 0x002e620000008800 */
[----:B------:R-:W-:Y:S01]  /*0d10*/  UMOV UR4, 0x100 ;  /* 0x0000010000047882 */ /* 0x000fe20000000000 */
[----:B------:R-:W-:Y:S01]  /*0d20*/  UMOV UR5, 0x400 ;  /* 0x0000040000057882 */ /* 0x000fe20000000000 */
[----:B------:R-:W-:Y:S01]  /*0d30*/  USEL UR4, UR4, 0xe0, UP2 ;  /* 0x000000e004047887 */ /* 0x000fe20009000000 */
[----:B------:R-:W-:Y:S01]  /*0d40*/  UMOV UR8, 0x1 ;  /* 0x0000000100087882 */ /* 0x000fe20000000000 */
[----:B------:R-:W-:Y:S01]  /*0d50*/  ELECT P0, URZ, PT ;  /* 0x0000000000ff782f */ /* 0x000fe20003800000 */
[----:B------:R-:W-:-:S04]  /*0d60*/  UIADD3 UR8, UPT, UPT, -UR8, 0x100000, URZ ;  /* 0x0010000008087890 */ /* 0x000fc8000fffe1ff */
[----:B------:R-:W-:Y:S02]  /*0d70*/  USHF.L.U32 UR9, UR8, 0xb, URZ ;  /* 0x0000000b08097899 */ /* 0x000fe400080006ff */
[----:B------:R-:W-:Y:S02]  /*0d80*/  USHF.L.U32 UR8, UR8, 0x1, URZ ;  /* 0x0000000108087899 */ /* 0x000fe400080006ff */
[----:B-1----:R-:W-:Y:S02]  /*0d90*/  ULEA UR6, UR6, UR5, 0x18 ;  /* 0x0000000506067291 */ /* 0x002fe4000f8ec0ff */
[----:B------:R-:W-:-:S04]  /*0da0*/  UIADD3 UR4, UPT, UPT, -UR4, 0x100000, URZ ;  /* 0x0010000004047890 */ /* 0x000fc8000fffe1ff */
[----:B------:R-:W-:Y:S02]  /*0db0*/  USHF.L.U32 UR5, UR4, 0xb, URZ ;  /* 0x0000000b04057899 */ /* 0x000fe400080006ff */
[----:B------:R-:W-:Y:S01]  /*0dc0*/  USHF.L.U32 UR4, UR4, 0x1, URZ ;  /* 0x0000000104047899 */ /* 0x000fe200080006ff */
[----:B------:R-:W1:Y:S03]  /*0dd0*/  FENCE.VIEW.ASYNC.S ;  /* 0x00000000000073c6 */ /* 0x000e660000000000 */
[----:B-1----:R4:W1:Y:S08]  /*0de0*/  SYNCS.EXCH.64 URZ, [UR6+0x240], UR8 ;  /* 0x0002400806ff75b2 */ /* 0x0028700008000100 */
[----:B------:R4:W1:Y:S02]  /*0df0*/  SYNCS.EXCH.64 URZ, [UR6+0x248], UR4 ;  /* 0x0002480406ff75b2 */ /* 0x0008640008000100 */
[----:B----4-:R-:W-:Y:S01]  /*0e00*/  NOP ;  /* 0x0000000000007918 */ /* 0x010fe20000000000 */
.L_x_13:
[----:B------:R-:W4:Y:S01]  /*0e10*/  SHFL.IDX PT, R2, R140, RZ, 0x1f ;  /* 0x00001fff8c027589 */ /* 0x000f2200000e0000 */
[----:B------:R-:W1:Y:S01]  /*0e20*/  S2UR UR47, SR_CTAID.X ;  /* 0x00000000002f79c3 */ /* 0x000e620000002500 */
[----:B------:R-:W-:-:S07]  /*0e30*/  NOP ;  /* 0x0000000000007918 */ /* 0x000fce0000000000 */
[----:B------:R-:W1:Y:S01]  /*0e40*/  S2UR UR26, SR_CTAID.Y ;  /* 0x00000000001a79c3 */ /* 0x000e620000002600 */
[----:B----4-:R-:W-:-:S13]  /*0e50*/  ISETP.NE.AND P0, PT, R2, 0x5, PT ;  /* 0x000000050200780c */ /* 0x010fda0003f05270 */
[----:B-1----:R-:W-:Y:S05]  /*0e60*/  @P0 BRA `(.L_x_14) ;  /* 0x0000000000480947 */ /* 0x002fea0003800000 */
        /* <DEDUP_REMOVED lines=13> */
[----:B-1----:R1:W4:Y:S01]  /*0f40*/  SYNCS.EXCH.64 URZ, [UR4+0x250], UR8 ;  /* 0x0002500804ff75b2 */ /* 0x0023220008000100 */
[----:B------:R1:W1:Y:S01]  /*0f50*/  SYNCS.EXCH.64 URZ, [UR4+0x260], UR6 ;  /* 0x0002600604ff75b2 */ /* 0x0002620008000100 */
[----:B------:R1:W1:Y:S01]  /*0f60*/  SYNCS.EXCH.64 URZ, [UR4+0x258], UR8 ;  /* 0x0002580804ff75b2 */ /* 0x0002620008000100 */
[----:B------:R1:W1:Y:S01]  /*0f70*/  SYNCS.EXCH.64 URZ, [UR4+0x268], UR6 ;  /* 0x0002680604ff75b2 */ /* 0x0002620008000100 */
[----:B------:R-:W-:Y:S01]  /*0f80*/  NOP ;  /* 0x0000000000007918 */ /* 0x000fe20000000000 */
.L_x_14:
[----:B------:R-:W-:-:S05]  /*0f90*/  CS2R.32 R132, SR_CgaSize ;  /* 0x0000000000847805 */ /* 0x000fca0000008a00 */
[----:B------:R-:W-:-:S05]  /*0fa0*/  IMAD R132, R132, -0xa0, RZ ;  /* 0xffffff6084847824 */ /* 0x000fca00078e02ff */
[----:B------:R-:W-:-:S14]  /*0fb0*/  R2UR UR5, R132 ;  /* 0x00000000840572ca */ /* 0x000fdc00000e0000 */
[----:B------:R-:W2:Y:S01]  /*0fc0*/  LDCU UR5, c[0x0][UR5+0x2b0] ;  /* 0x00005600050577ac */ /* 0x000ea20008000800 */
[----:B------:R-:W-:Y:S02]  /*0fd0*/  I2FP.F32.U32 R132, UR47 ;  /* 0x0000002f00847c45 */ /* 0x000fe40008201000 */
[----:B------:R-:W-:-:S05]  /*0fe0*/  CS2R.32 R3, SR_CgaSize ;  /* 0x0000000000037805 */ /* 0x000fca0000008a00 */
[----:B------:R-:W-:-:S06]  /*0ff0*/  IMAD R3, R3, -0xa0, RZ ;  /* 0xffffff6003037824 */ /* 0x000fcc00078e02ff */
[----:B------:R-:W3:Y:S01]  /*1000*/  LDC R3, c[0x0][R3+0x2a0] ;  /* 0x0000a80003037b82 */ /* 0x000ee20000000800 */
[----:B------:R-:W-:Y:S02]  /*1010*/  I2FP.F32.U32 R131, UR26 ;  /* 0x0000001a00837c45 */ /* 0x000fe40008201000 */
[----:B------:R-:W-:-:S05]  /*1020*/  CS2R.32 R16, SR_CgaSize ;  /* 0x0000000000107805 */ /* 0x000fca0000008a00 */
[----:B------:R-:W-:-:S05]  /*1030*/  IMAD R16, R16, -0xa0, RZ ;  /* 0xffffff6010107824 */ /* 0x000fca00078e02ff */
[----:B-1----:R-:W-:-:S14]  /*1040*/  R2UR UR4, R16 ;  /* 0x00000000100472ca */ /* 0x002fdc00000e0000 */
[----:B------:R-:W1:Y:S01]  /*1050*/  LDCU UR4, c[0x0][UR4+0x2b4] ;  /* 0x00005680040477ac */ /* 0x000e620008000800 */
[----:B------:R-:W-:Y:S01]  /*1060*/  NOP ;  /* 0x0000000000007918 */ /* 0x000fe20000000000 */
[----:B------:R-:W3:Y:S01]  /*1070*/  S2R R16, SR_CTAID.Z ;  /* 0x0000000000107919 */ /* 0x000ee20000002700 */
[----:B------:R-:W4:Y:S01]  /*1080*/  LDCU UR18, c[0x0][0xb24] ;  /* 0x00016480ff1277ac */ /* 0x000f220008000800 */
[----:B------:R-:W-:-:S05]  /*1090*/  CS2R.32 R2, SR_CgaSize ;  /* 0x0000000000027805 */ /* 0x000fca0000008a00 */
[----:B------:R-:W-:-:S06]  /*10a0*/  IMAD R2, R2, -0xa0, RZ ;  /* 0xffffff6002027824 */ /* 0x000fcc00078e02ff */
[----:B------:R-:W3:Y:S01]  /*10b0*/  LDC R2, c[0x0][R2+0x2a4] ;  /* 0x0000a90002027b82 */ /* 0x000ee20000000800 */
[----:B--2---:R-:W-:Y:S01]  /*10c0*/  FMUL R132, R132, UR5 ;  /* 0x0000000584847c20 */ /* 0x004fe20008400000 */
[----:B-1----:R-:W-:-:S05]  /*10d0*/  FMUL R131, R131, UR4 ;  /* 0x0000000483837c20 */ /* 0x002fca0008400000 */
[----:B------:R-:W1:Y:S01]  /*10e0*/  F2I.U32.TRUNC.NTZ R132, R132 ;  /* 0x0000008400847305 */ /* 0x000e62000020f000 */
[----:B----4-:R-:W-:-:S07]  /*10f0*/  UISETP.GE.AND UP0, UPT, UR18, 0x1, UPT ;  /* 0x000000011200788c */ /* 0x010fce000bf06270 */
[----:B------:R-:W2:Y:S01]  /*1100*/  F2I.U32.TRUNC.NTZ R131, R131 ;  /* 0x0000008300837305 */ /* 0x000ea2000020f000 */
[----:B-1----:R-:W-:-:S05]  /*1110*/  IADD3 R132, PT, PT, -R132, RZ, RZ ;  /* 0x000000ff84847210 */ /* 0x002fca0007ffe1ff */
[----:B---3--:R-:W-:Y:S01]  /*1120*/  IMAD R132, R3, R132, UR47 ;  /* 0x0000002f03847e24 */ /* 0x008fe2000f8e0284 */
[----:B--2---:R-:W-:-:S05]  /*1130*/  IADD3 R131, PT, PT, -R131, RZ, RZ ;  /* 0x000000ff83837210 */ /* 0x004fca0007ffe1ff */
[----:B------:R-:W-:Y:S01]  /*1140*/  IMAD R131, R2, R131, UR26 ;  /* 0x0000001a02837e24 */ /* 0x000fe2000f8e0283 */
[----:B------:R-:W-:Y:S06]  /*1150*/  BAR.SYNC.DEFER_BLOCKING 0x0 ;  /* 0x0000000000007b1d */ /* 0x000fec0000010000 */
[----:B------:R-:W-:Y:S05]  /*1160*/  BRA.U !UP0, `(.L_x_15) ;  /* 0x0000000108d07547 */ /* 0x000fea000b800000 */
[----:B------:R-:W1:Y:S01]  /*1170*/  LDCU.128 UR20, c[0x0][0xb10] ;  /* 0x00016200ff1477ac */ /* 0x000e620008000c00 */
[----:B------:R-:W2:Y:S01]  /*1180*/  LDCU UR14, c[0x0][0x370] ;  /* 0x00006e00ff0e77ac */ /* 0x000ea20008000800 */
[----:B------:R-:W3:Y:S01]  /*1190*/  LDCU UR8, c[0x0][0x374] ;  /* 0x00006e80ff0877ac */ /* 0x000ee20008000800 */
[----:B------:R-:W4:Y:S01]  /*11a0*/  LDCU UR19, c[0x0][0xb0c] ;  /* 0x00016180ff1377ac */ /* 0x000f220008000800 */
[----:B------:R-:W4:Y:S01]  /*11b0*/  LDCU UR9, c[0x0][0xb20] ;  /* 0x00016400ff0977ac */ /* 0x000f220008000800 */
[----:B------:R-:W4:Y:S01]  /*11c0*/  LDCU.64 UR16, c[0x0][0xb28] ;  /* 0x00016500ff1077ac */ /* 0x000f220008000a00 */
[----:B-1----:R-:W-:Y:S02]  /*11d0*/  UISETP.NE.AND UP0, UPT, UR22, 0x1, UPT ;  /* 0x000000011600788c */ /* 0x002fe4000bf05270 */
[----:B---3--:R-:W-:Y:S02]  /*11e0*/  UIMAD.WIDE.U32 UR4, UR8, UR23, URZ ;  /* 0x00000017080472a5 */ /* 0x008fe4000f8e00ff */
[----:B--2---:R-:W-:-:S02]  /*11f0*/  UIMAD.WIDE.U32 UR6, UR14, UR20, URZ ;  /* 0x000000140e0672a5 */ /* 0x004fc4000f8e00ff */
[----:B----4-:R-:W-:Y:S02]  /*1200*/  UISETP.NE.AND UP1, UPT, UR19, 0x1, UPT ;  /* 0x000000011300788c */ /* 0x010fe4000bf25270 */
[----:B------:R-:W-:Y:S01]  /*1210*/  UIMAD.WIDE.U32 UR10, UR26, UR23, URZ ;  /* 0x000000171a0a72a5 */ /* 0x000fe2000f8e00ff */
[----:B------:R-:W-:Y:S01]  /*1220*/  UMOV UR4, UR5 ;  /* 0x0000000500047c82 */ /* 0x000fe20008000000 */
[----:B------:R-:W-:Y:S02]  /*1230*/  UISETP.NE.AND UP4, UPT, UR18, 0x1, UPT ;  /* 0x000000011200788c */ /* 0x000fe4000bf85270 */
[----:B------:R-:W-:-:S03]  /*1240*/  @UP0 USHF.R.U32.HI UR8, URZ, UR9, UR4 ;  /* 0x00000009ff080299 */ /* 0x000fc60008011604 */
[----:B------:R-:W-:Y:S01]  /*1250*/  UMOV UR6, UR11 ;  /* 0x0000000b00067c82 */ /* 0x000fe20008000000 */
[----:B------:R-:W-:Y:S01]  /*1260*/  UMOV UR4, UR7 ;  /* 0x0000000700047c82 */ /* 0x000fe20008000000 */
[----:B------:R-:W-:Y:S02]  /*1270*/  UIMAD.WIDE.U32 UR12, UR47, UR20, URZ ;  /* 0x000000142f0c72a5 */ /* 0x000fe4000f8e00ff */
[----:B------:R-:W-:Y:S02]  /*1280*/  @UP1 USHF.R.U32.HI UR14, URZ, UR21, UR4 ;  /* 0x00000015ff0e1299 */ /* 0x000fe40008011604 */
[----:B------:R-:W-:Y:S02]  /*1290*/  UIMAD.WIDE.U32 UR4, UR8, UR16, URZ ;  /* 0x00000010080472a5 */ /* 0x000fe4000f8e00ff */
[----:B------:R-:W-:Y:S02]  /*12a0*/  USHF.R.U32.HI UR10, URZ, UR9, UR6 ;  /* 0x00000009ff0a7299 */ /* 0x000fe40008011606 */
[----:B------:R-:W-:Y:S01]  /*12b0*/  UIMAD.WIDE.U32 UR6, UR14, UR16, URZ ;  /* 0x000000100e0672a5 */ /* 0x000fe2000f8e00ff */
[----:B------:R-:W-:-:S02]  /*12c0*/  UMOV UR9, UR13 ;  /* 0x0000000d00097c82 */ /* 0x000fc40008000000 */
[----:B------:R-:W-:Y:S01]  /*12d0*/  UMOV UR4, UR5 ;  /* 0x0000000500047c82 */ /* 0x000fe20008000000 */
[----:B------:R-:W-:Y:S02]  /*12e0*/  USHF.R.U32.HI UR9, URZ, UR21, UR9 ;  /* 0x00000015ff097299 */ /* 0x000fe40008011609 */
[----:B------:R-:W-:Y:S01]  /*12f0*/  @UP4 USHF.R.U32.HI UR8, URZ, UR17, UR4 ;  /* 0x00000011ff084299 */ /* 0x000fe20008011604 */
[----:B------:R-:W-:Y:S01]  /*1300*/  UMOV UR5, UR7 ;  /* 0x0000000700057c82 */ /* 0x000fe20008000000 */
[----:B------:R-:W-:Y:S02]  /*1310*/  USEL UR4, UR26, UR10, !UP0 ;  /* 0x0000000a1a047287 */ /* 0x000fe4000c000000 */
[----:B------:R-:W-:Y:S02]  /*1320*/  @UP4 USHF.R.U32.HI UR14, URZ, UR17, UR5 ;  /* 0x00000011ff0e4299 */ /* 0x000fe40008011605 */
[----:B------:R-:W-:Y:S02]  /*1330*/  UIMAD UR8, UR8, UR18, URZ ;  /* 0x00000012080872a4 */ /* 0x000fe4000f8e02ff */
[----:B------:R-:W-:-:S02]  /*1340*/  USEL UR5, UR47, UR9, !UP1 ;  /* 0x000000092f057287 */ /* 0x000fc4000c800000 */
[----:B------:R-:W-:Y:S02]  /*1350*/  UIMAD UR9, UR14, UR18, URZ ;  /* 0x000000120e0972a4 */ /* 0x000fe4000f8e02ff */
[----:B------:R-:W-:Y:S02]  /*1360*/  UISETP.GE.AND UP0, UPT, UR4, UR8, UPT ;  /* 0x000000080400728c */ /* 0x000fe4000bf06270 */
[----:B------:R-:W-:Y:S02]  /*1370*/  UIMAD.WIDE.U32 UR6, UR4, UR16, URZ ;  /* 0x00000010040672a5 */ /* 0x000fe4000f8e00ff */
[----:B------:R-:W-:Y:S02]  /*1380*/  UISETP.GE.OR UP0, UPT, UR5, UR9, UP0 ;  /* 0x000000090500728c */ /* 0x000fe40008706670 */
[----:B------:R-:W-:Y:S02]  /*1390*/  UIMAD.WIDE.U32 UR8, UR5, UR16, URZ ;  /* 0x00000010050872a5 */ /* 0x000fe4000f8e00ff */
[----:B------:R-:W-:-:S02]  /*13a0*/  USHF.R.U32.HI UR7, URZ, UR17, UR7 ;  /* 0x00000011ff077299 */ /* 0x000fc40008011607 */
[----:B------:R-:W-:Y:S02]  /*13b0*/  UIADD3 UR10, UPT, UPT, -UR4, URZ, URZ ;  /* 0x000000ff040a7290 */ /* 0x000fe4000fffe1ff */
[----:B------:R-:W-:Y:S02]  /*13c0*/  USEL UR7, UR4, UR7, !UP4 ;  /* 0x0000000704077287 */ /* 0x000fe4000e000000 */
[----:B------:R-:W-:Y:S01]  /*13d0*/  UIMAD UR10, UR22, UR10, UR26 ;  /* 0x0000000a160a72a4 */ /* 0x000fe2000f8e021a */
[----:B------:R-:W-:Y:S01]  /*13e0*/  @!UP0 UMOV UR6, UR9 ;  /* 0x0000000900068c82 */ /* 0x000fe20008000000 */
[----:B------:R-:W-:Y:S02]  /*13f0*/  UIADD3 UR8, UPT, UPT, -UR7, URZ, URZ ;  /* 0x000000ff07087290 */ /* 0x000fe4000fffe1ff */
[----:B------:R-:W-:Y:S02]  /*1400*/  @!UP0 USHF.R.U32.HI UR6, URZ, UR17, UR6 ;  /* 0x00000011ff068299 */ /* 0x000fe40008011606 */
[----:B------:R-:W-:-:S02]  /*1410*/  UIMAD UR8, UR18, UR8, UR4 ;  /* 0x00000008120872a4 */ /* 0x000fc4000f8e0204 */
[----:B------:R-:W-:Y:S02]  /*1420*/  @!UP0 USEL UR6, UR5, UR6, !UP4 ;  /* 0x0000000605068287 */ /* 0x000fe4000e000000 */
[----:B------:R-:W-:Y:S02]  /*1430*/  UIADD3 UR9, UPT, UPT, -UR5, URZ, URZ ;  /* 0x000000ff05097290 */ /* 0x000fe4000fffe1ff */
[----:B------:R-:W-:Y:S02]  /*1440*/  @!UP0 UIMAD UR8, UR8, UR14, UR6 ;  /* 0x0000000e080882a4 */ /* 0x000fe4000f8e0206 */
[----:B------:R-:W-:Y:S02]  /*1450*/  @!UP0 UIADD3 UR7, UPT, UPT, UR7, -UR6, URZ ;  /* 0x8000000607078290 */ /* 0x000fe4000fffe0ff */
[----:B------:R-:W-:Y:S02]  /*1460*/  UIMAD UR6, UR19, UR9, UR47 ;  /* 0x00000009130672a4 */ /* 0x000fe4000f8e022f */
[----:B------:R-:W-:-:S03]  /*1470*/  @!UP0 UIMAD UR4, UR7, UR18, UR5 ;  /* 0x00000012070482a4 */ /* 0x000fc6000f8e0205 */
[----:B------:R-:W-:Y:S01]  /*1480*/  @!UP0 UMOV UR5, UR8 ;  /* 0x0000000800058c82 */ /* 0x000fe20008000000 */
[----:B------:R-:W-:Y:S02]  /*1490*/  UIMAD UR26, UR4, UR22, UR10 ;  /* 0x00000016041a72a4 */ /* 0x000fe4000f8e020a */
[----:B------:R-:W-:-:S12]  /*14a0*/  UIMAD UR47, UR5, UR19, UR6 ;  /* 0x00000013052f72a4 */ /* 0x000fd8000f8e0206 */
.L_x_15:
[----:B------:R-:W1:Y:S02]  /*14b0*/  LDCU UR4, c[0x0][0xb30] ;  /* 0x00016600ff0477ac */ /* 0x000e640008000800 */
[----:B-1----:R-:W-:-:S09]  /*14c0*/  UISETP.NE.AND UP0, UPT, UR4, 0x1, UPT ;  /* 0x000000010400788c */ /* 0x002fd2000bf05270 */
[----:B------:R-:W-:Y:S05]  /*14d0*/  BRA.U UP0, `(.L_x_16) ;  /* 0x0000000100447547 */ /* 0x000fea000b800000 */
[----:B------:R-:W1:Y:S01]  /*14e0*/  LDCU.128 UR8, c[0x0][0xb10] ;  /* 0x00016200ff0877ac */ /* 0x000e620008000c00 */
[----:B------:R-:W2:Y:S01]  /*14f0*/  LDCU UR12, c[0x0][0xb0c] ;  /* 0x00016180ff0c77ac */ /* 0x000ea20008000800 */
[----:B------:R-:W3:Y:S01]  /*1500*/  LDCU UR13, c[0x0][0xb20] ;  /* 0x00016400ff0d77ac */ /* 0x000ee20008000800 */
[----:B-1----:R-:W-:Y:S02]  /*1510*/  UIMAD.WIDE.U32 UR6, UR47, UR8, URZ ;  /* 0x000000082f0672a5 */ /* 0x002fe4000f8e00ff */
[----:B------:R-:W-:Y:S02]  /*1520*/  UIMAD.WIDE.U32 UR4, UR26, UR11, URZ ;  /* 0x0000000b1a0472a5 */ /* 0x000fe4000f8e00ff */
[----:B--2---:R-:W-:Y:S02]  /*1530*/  UISETP.NE.AND UP1, UPT, UR12, 0x1, UPT ;  /* 0x000000010c00788c */ /* 0x004fe4000bf25270 */
[----:B------:R-:W-:Y:S01]  /*1540*/  UISETP.NE.AND UP0, UPT, UR10, 0x1, UPT ;  /* 0x000000010a00788c */ /* 0x000fe2000bf05270 */
[----:B------:R-:W-:-:S02]  /*1550*/  UMOV UR6, UR7 ;  /* 0x0000000700067c82 */ /* 0x000fc40008000000 */
[----:B------:R-:W-:Y:S01]  /*1560*/  UMOV UR4, UR5 ;  /* 0x0000000500047c82 */ /* 0x000fe20008000000 */
[----:B------:R-:W-:Y:S02]  /*1570*/  USHF.R.U32.HI UR6, URZ, UR9, UR6 ;  /* 0x00000009ff067299 */ /* 0x000fe40008011606 */
[----:B---3--:R-:W-:Y:S02]  /*1580*/  USHF.R.U32.HI UR4, URZ, UR13, UR4 ;  /* 0x0000000dff047299 */ /* 0x008fe40008011604 */
[----:B------:R-:W-:Y:S02]  /*1590*/  USEL UR5, UR47, UR6, !UP1 ;  /* 0x000000062f057287 */ /* 0x000fe4000c800000 */
[----:B------:R-:W-:-:S04]  /*15a0*/  USEL UR4, UR26, UR4, !UP0 ;  /* 0x000000041a047287 */ /* 0x000fc8000c000000 */
[----:B------:R-:W-:Y:S02]  /*15b0*/  UIADD3 UR6, UPT, UPT, UR5, -UR4, URZ ;  /* 0x8000000405067290 */ /* 0x000fe4000fffe0ff */
[----:B------:R-:W-:Y:S02]  /*15c0*/  UIADD3 UR4, UPT, UPT, -UR5, UR4, URZ ;  /* 0x0000000405047290 */ /* 0x000fe4000fffe1ff */
[----:B------:R-:W-:Y:S02]  /*15d0*/  UIMAD UR26, UR6, UR10, UR26 ;  /* 0x0000000a061a72a4 */ /* 0x000fe4000f8e021a */
[----:B------:R-:W-:-:S12]  /*15e0*/  UIMAD UR47, UR4, UR12, UR47 ;  /* 0x0000000c042f72a4 */ /* 0x000fd8000f8e022f */
.L_x_16:
[----:B------:R-:W-:Y:S01]  /*15f0*/  BAR.SYNC.DEFER_BLOCKING 0x0 ;  /* 0x0000000000007b1d */ /* 0x000fe20000010000 */
[----:B------:R-:W-:Y:S01]  /*1600*/  UISETP.NE.AND UP0, UPT, UR15, 0x2, UPT ;  /* 0x000000020f00788c */ /* 0x000fe2000bf05270 */
[----:B------:R-:W-:Y:S02]  /*1610*/  ISETP.NE.OR P2, PT, R0, 0x2, !P2 ;  /* 0x000000020000780c */ /* 0x000fe40005745670 */
[----:B------:R-:W-:Y:S02]  /*1620*/  LOP3.LUT R0, R133, 0x1f, RZ, 0xc0, !PT ;  /* 0x0000001f85007812 */ /* 0x000fe400078ec0ff */
[----:B------:R-:W1:Y:S04]  /*1630*/  LDCU UR39, c[0x0][0xb24] ;  /* 0x00016480ff2777ac */ /* 0x000e680008000800 */
[----:B------:R-:W-:Y:S05]  /*1640*/  BRA.U UP0, `(.L_x_17) ;  /* 0x0000002900ec7547 */ /* 0x000fea000b800000 */
[----:B------:R-:W2:Y:S01]  /*1650*/  LDCU UR7, c[0x0][0x390] ;  /* 0x00007200ff0777ac */ /* 0x000ea20008000800 */
[----:B------:R-:W-:Y:S01]  /*1660*/  PLOP3.LUT P1, PT, PT, PT, UP2, 0x80, 0x8 ;  /* 0x000000000008781c */ /* 0x000fe20003f2f028 */
[----:B------:R-:W-:Y:S01]  /*1670*/  IMAD.MOV.U32 R2, RZ, RZ, RZ ;  /* 0x000000ffff027224 */ /* 0x000fe200078e00ff */
[----:B------:R-:W-:Y:S01]  /*1680*/  ISETP.EQ.OR P3, PT, R0, RZ, P2 ;  /* 0x000000ff0000720c */ /* 0x000fe20001762670 */
[----:B------:R-:W3:Y:S01]  /*1690*/  LDCU UR6, c[0x0][0x5c0] ;  /* 0x0000b800ff0677ac */ /* 0x000ee20008000800 */
[----:B------:R-:W-:Y:S01]  /*16a0*/  PLOP3.LUT P1, PT, P1, PT, PT, 0x8, 0x80 ;  /* 0x000000000080781c */ /* 0x000fe20000f2e170 */
[----:B------:R-:W4:Y:S01]  /*16b0*/  LDCU UR51, c[0x0][0x370] ;  /* 0x00006e00ff3377ac */ /* 0x000f220008000800 */
[----:B------:R-:W1:Y:S01]  /*16c0*/  LDCU.64 UR44, c[0x0][0x348] ;  /* 0x00006900ff2c77ac */ /* 0x000e620008000a00 */
[----:B------:R-:W1:Y:S01]  /*16d0*/  LDCU UR50, c[0x0][0x374] ;  /* 0x00006e80ff3277ac */ /* 0x000e620008000800 */
[----:B--2---:R-:W-:Y:S02]  /*16e0*/  UIADD3 UR5, UPT, UPT, UR7, 0x1f, URZ ;  /* 0x0000001f07057890 */ /* 0x004fe4000fffe0ff */
[----:B---3--:R-:W-:-:S02]  /*16f0*/  UIADD3 UR6, UPT, UPT, UR6, 0x3f, URZ ;  /* 0x0000003f06067890 */ /* 0x008fc4000fffe0ff */
[----:B------:R-:W-:Y:S02]  /*1700*/  USHF.R.S32.HI UR4, URZ, 0x1f, UR5 ;  /* 0x0000001fff047899 */ /* 0x000fe40008011405 */
[----:B------:R-:W-:Y:S02]  /*1710*/  UIADD3 UR55, UPT, UPT, UR7, 0x3e, URZ ;  /* 0x0000003e07377890 */ /* 0x000fe4000fffe0ff */
[----:B------:R-:W-:Y:S02]  /*1720*/  ULEA.HI UR4, UR4, UR5, URZ, 0x5 ;  /* 0x0000000504047291 */ /* 0x000fe4000f8f28ff */
[----:B------:R-:W-:Y:S02]  /*1730*/  UIADD3 UR5, UPT, UPT, UR7, -0x1, URZ ;  /* 0xffffffff07057890 */ /* 0x000fe4000fffe0ff */
[----:B------:R-:W-:Y:S02]  /*1740*/  USHF.R.S32.HI UR53, URZ, 0x5, UR4 ;  /* 0x00000005ff357899 */ /* 0x000fe40008011404 */
[----:B------:R-:W-:-:S02]  /*1750*/  UISETP.GE.U32.AND UP1, UPT, UR5, -0x3f, UPT ;  /* 0xffffffc10500788c */ /* 0x000fc4000bf26070 */
[----:B------:R-:W-:Y:S02]  /*1760*/  UISETP.LT.U32.AND UP0, UPT, UR53, 0x22, UPT ;  /* 0x000000223500788c */ /* 0x000fe4000bf01070 */
[----:B------:R-:W-:Y:S02]  /*1770*/  USHF.R.S32.HI UR4, URZ, 0x1f, UR6 ;  /* 0x0000001fff047899 */ /* 0x000fe40008011406 */
[----:B------:R-:W-:Y:S02]  /*1780*/  USEL UR52, UR53, 0x22, UP0 ;  /* 0x0000002235347887 */ /* 0x000fe40008000000 */
[----:B------:R-:W-:Y:S02]  /*1790*/  ULEA.HI UR4, UR4, UR6, URZ, 0x6 ;  /* 0x0000000604047291 */ /* 0x000fe4000f8f30ff */
[----:B------:R-:W-:Y:S02]  /*17a0*/  UIADD3 UR37, UPT, UPT, UR52, -0x1, URZ ;  /* 0xffffffff34257890 */ /* 0x000fe4000fffe0ff */
[----:B------:R-:W-:-:S02]  /*17b0*/  @UP1 UIADD3 UR37, UPT, UPT, UR52, URZ, URZ ;  /* 0x000000ff34251290 */ /* 0x000fc4000fffe0ff */
[----:B------:R-:W-:Y:S02]  /*17c0*/  USHF.R.S32.HI UR49, URZ, 0x6, UR4 ;  /* 0x00000006ff317899 */ /* 0x000fe40008011404 */
[----:B------:R-:W-:Y:S02]  /*17d0*/  UIADD3 UR54, UPT, UPT, UR53, -UR52, URZ ;  /* 0x8000003435367290 */ /* 0x000fe4000fffe0ff */
[----:B------:R-:W-:Y:S01]  /*17e0*/  UIADD3 UR37, UPT, UPT, UR37, 0x1, URZ ;  /* 0x0000000125257890 */ /* 0x000fe2000fffe0ff */
[----:B------:R-:W-:Y:S01]  /*17f0*/  UMOV UR22, 0x1 ;  /* 0x0000000100167882 */ /* 0x000fe20000000000 */
[----:B-1--4-:R-:W-:-:S10]  /*1800*/  UMOV UR32, URZ ;  /* 0x000000ff00207c82 */ /* 0x012fd40008000000 */
.L_x_33:
[----:B------:R-:W-:Y:S01]  /*1810*/  IMAD.U32 R4, RZ, RZ, UR49 ;  /* 0x00000031ff047e24 */ /* 0x000fe2000f8e00ff */
[----:B------:R-:W1:Y:S04]  /*1820*/  LDCU UR35, c[0x0][0x5c4] ;  /* 0x0000b880ff2377ac */ /* 0x000e680008000800 */
[-C--:B------:R-:W-:Y:S01]  /*1830*/  IABS R0, R4.reuse ;  /* 0x0000000400007213 */ /* 0x080fe20000000000 */
[----:B------:R-:W-:Y:S01]  /*1840*/  UMOV UR23, 0x400 ;  /* 0x0000040000177882 */ /* 0x000fe20000000000 */
[----:B------:R-:W-:Y:S01]  /*1850*/  IABS R4, R4 ;  /* 0x0000000400047213 */ /* 0x000fe20000000000 */
[----:B------:R-:W-:Y:S01]  /*1860*/  USHF.L.U32 UR42, UR47, 0x7, URZ ;  /* 0x000000072f2a7899 */ /* 0x000fe200080006ff */
[----:B------:R-:W-:Y:S01]  /*1870*/  R2UR UR6, R0 ;  /* 0x00000000000672ca */ /* 0x000fe200000e0000 */
[----:B------:R-:W-:Y:S01]  /*1880*/  UMOV UR15, URZ ;  /* 0x000000ff000f7c82 */ /* 0x000fe20008000000 */
[----:B-1----:R-:W-:-:S11]  /*1890*/  IMAD.U32 R3, RZ, RZ, UR35 ;  /* 0x00000023ff037e24 */ /* 0x002fd6000f8e00ff */
[----:B------:R-:W1:Y:S08]  /*18a0*/  I2F.RP R0, UR6 ;  /* 0x0000000600007d06 */ /* 0x000e700008209400 */
[----:B-1----:R-:W1:Y:S02]  /*18b0*/  MUFU.RCP R0, R0 ;  /* 0x0000000000007308 */ /* 0x002e640000001000 */
[----:B-1----:R-:W-:-:S06]  /*18c0*/  VIADD R0, R0, 0xffffffe ;  /* 0x0ffffffe00007836 */ /* 0x002fcc0000000000 */
[----:B------:R-:W1:Y:S02]  /*18d0*/  F2I.FTZ.U32.TRUNC.NTZ R0, R0 ;  /* 0x0000000000007305 */ /* 0x000e64000021f000 */
[----:B-1----:R-:W-:Y:S02]  /*18e0*/  R2UR UR5, R0 ;  /* 0x00000000000572ca */ /* 0x002fe400000e0000 */
[----:B------:R-:W-:Y:S01]  /*18f0*/  IABS R0, R3 ;  /* 0x0000000300007213 */ /* 0x000fe20000000000 */
[----:B------:R-:W-:-:S03]  /*1900*/  IMAD.U32 R3, RZ, RZ, UR26 ;  /* 0x0000001aff037e24 */ /* 0x000fc6000f8e00ff */
[----:B------:R-:W-:Y:S01]  /*1910*/  R2UR UR8, R0 ;  /* 0x00000000000872ca */ /* 0x000fe200000e0000 */
[----:B------:R-:W-:Y:S01]  /*1920*/  IMAD.MOV R0, RZ, RZ, -R4 ;  /* 0x000000ffff007224 */ /* 0x000fe200078e0a04 */
[----:B------:R-:W-:-:S04]  /*1930*/  IABS R3, R3 ;  /* 0x0000000300037213 */ /* 0x000fc80000000000 */
[----:B------:R-:W-:Y:S01]  /*1940*/  R2UR UR9, R3 ;  /* 0x00000000030972ca */ /* 0x000fe200000e0000 */
[----:B------:R-:W-:-:S04]  /*1950*/  UIADD3 UR4, UPT, UPT, URZ, -UR5, URZ ;  /* 0x80000005ff047290 */ /* 0x000fc8000fffe0ff */
[----:B------:R-:W-:Y:S02]  /*1960*/  UIMAD UR7, UR4, UR6, URZ ;  /* 0x00000006040772a4 */ /* 0x000fe4000f8e02ff */
[----:B------:R-:W1:Y:S01]  /*1970*/  I2F.RP R3, UR8 ;  /* 0x0000000800037d06 */ /* 0x000e620008209400 */
[----:B------:R-:W-:Y:S02]  /*1980*/  UMOV UR4, URZ ;  /* 0x000000ff00047c82 */ /* 0x000fe40008000000 */
[----:B------:R-:W-:Y:S02]  /*1990*/  UIMAD.WIDE.U32 UR4, UR5, UR7, UR4 ;  /* 0x00000007050472a5 */ /* 0x000fe4000f8e0004 */
[----:B------:R-:W-:-:S05]  /*19a0*/  R2UR UR7, R0 ;  /* 0x00000000000772ca */ /* 0x000fca00000e0000 */
[----:B------:R-:W-:Y:S02]  /*19b0*/  UMOV UR4, UR5 ;  /* 0x0000000500047c82 */ /* 0x000fe40008000000 */
[----:B------:R-:W-:Y:S01]  /*19c0*/  UIMAD.WIDE.U32 UR4, UR4, UR9, URZ ;  /* 0x00000009040472a5 */ /* 0x000fe2000f8e00ff */
[----:B-1----:R-:W1:Y:S06]  /*19d0*/  MUFU.RCP R0, R3 ;  /* 0x0000000300007308 */ /* 0x002e6c0000001000 */
[----:B------:R-:W-:Y:S02]  /*19e0*/  UMOV UR4, UR5 ;  /* 0x0000000500047c82 */ /* 0x000fe40008000000 */
[----:B------:R-:W-:Y:S01]  /*19f0*/  UIMAD UR5, UR4, UR7, UR9 ;  /* 0x00000007040572a4 */ /* 0x000fe2000f8e0209 */
[----:B------:R-:W2:Y:S03]  /*1a00*/  S2UR UR7, SR_CgaCtaId ;  /* 0x00000000000779c3 */ /* 0x000ea60000008800 */
[----:B------:R-:W-:Y:S01]  /*1a10*/  UISETP.GT.U32.AND UP0, UPT, UR6, UR5, UPT ;  /* 0x000000050600728c */ /* 0x000fe2000bf04070 */
[----:B-1----:R-:W-:-:S02]  /*1a20*/  VIADD R0, R0, 0xffffffe ;  /* 0x0ffffffe00007836 */ /* 0x002fc40000000000 */
[----:B------:R-:W-:-:S08]  /*1a30*/  IMAD.U32 R3, RZ, RZ, UR22 ;  /* 0x00000016ff037e24 */ /* 0x000fd0000f8e00ff */
[----:B------:R-:W-:Y:S01]  /*1a40*/  @!UP0 UIADD3 UR5, UPT, UPT, UR5, -UR6, URZ ;  /* 0x8000000605058290 */ /* 0x000fe2000fffe0ff */
[----:B------:R-:W1:Y:S01]  /*1a50*/  F2I.FTZ.U32.TRUNC.NTZ R0, R0 ;  /* 0x0000000000007305 */ /* 0x000e62000021f000 */
[----:B------:R-:W-:Y:S01]  /*1a60*/  @!UP0 UIADD3 UR4, UPT, UPT, UR4, 0x1, URZ ;  /* 0x0000000104048890 */ /* 0x000fe2000fffe0ff */
[----:B------:R-:W-:Y:S01]  /*1a70*/  SHF.L.U32 R3, R3, 0x1f, RZ ;  /* 0x0000001f03037819 */ /* 0x000fe200000006ff */
[----:B------:R-:W-:Y:S02]  /*1a80*/  UISETP.GE.U32.AND UP1, UPT, UR5, UR6, UPT ;  /* 0x000000060500728c */ /* 0x000fe4000bf26070 */
[----:B------:R-:W-:Y:S02]  /*1a90*/  ULOP3.LUT UR5, UR26, UR49, URZ, 0x3c, !UPT ;  /* 0x000000311a057292 */ /* 0x000fe4000f8e3cff */
[----:B--2---:R-:W-:Y:S02]  /*1aa0*/  ULEA UR23, UR7, UR23, 0x18 ;  /* 0x0000001707177291 */ /* 0x004fe4000f8ec0ff */
[----:B------:R-:W-:-:S02]  /*1ab0*/  UISETP.GE.AND UP0, UPT, UR5, URZ, UPT ;  /* 0x000000ff0500728c */ /* 0x000fc4000bf06270 */
[----:B------:R-:W-:-:S03]  /*1ac0*/  ULEA UR7, UR32, UR23, 0x3 ;  /* 0x0000001720077291 */ /* 0x000fc6000f8e18ff */
[----:B------:R-:W-:Y:S01]  /*1ad0*/  @UP1 UIADD3 UR4, UPT, UPT, UR4, 0x1, URZ ;  /* 0x0000000104041890 */ /* 0x000fe2000fffe0ff */
[----:B-1----:R-:W-:Y:S01]  /*1ae0*/  R2UR UR5, R0 ;  /* 0x00000000000572ca */ /* 0x002fe200000e0000 */
[----:B------:R-:W-:-:S05]  /*1af0*/  UISETP.NE.AND UP1, UPT, UR49, URZ, UPT ;  /* 0x000000ff3100728c */ /* 0x000fca000bf25270 */
[----:B------:R-:W-:Y:S01]  /*1b00*/  UMOV UR6, UR4 ;  /* 0x0000000400067c82 */ /* 0x000fe20008000000 */
[----:B------:R1:W2:Y:S01]  /*1b10*/  SYNCS.PHASECHK.TRANS64.TRYWAIT P0, [UR7+0x110], R3 ;  /* 0x00011003ff0075a7 */ /* 0x0002a20008001107 */
[----:B------:R-:W-:-:S04]  /*1b20*/  @!UP0 UIADD3 UR6, UPT, UPT, -UR6, URZ, URZ ;  /* 0x000000ff06068290 */ /* 0x000fc8000fffe1ff */
[----:B------:R-:W-:Y:S02]  /*1b30*/  @!UP1 ULOP3.LUT UR6, URZ, UR49, URZ, 0x33, !UPT ;  /* 0x00000031ff069292 */ /* 0x000fe4000f8e33ff */
[----:B------:R-:W-:-:S04]  /*1b40*/  UIADD3 UR4, UPT, UPT, URZ, -UR5, URZ ;  /* 0x80000005ff047290 */ /* 0x000fc8000fffe0ff */
[----:B------:R-:W-:Y:S01]  /*1b50*/  IMAD.U32 R0, RZ, RZ, UR6 ;  /* 0x00000006ff007e24 */ /* 0x000fe2000f8e00ff */
[----:B------:R-:W-:-:S03]  /*1b60*/  UIMAD UR7, UR4, UR8, URZ ;  /* 0x00000008040772a4 */ /* 0x000fc6000f8e02ff */
[----:B------:R-:W-:Y:S01]  /*1b70*/  UMOV UR4, URZ ;  /* 0x000000ff00047c82 */ /* 0x000fe20008000000 */
[----:B------:R-:W-:Y:S01]  /*1b80*/  IABS R0, R0 ;  /* 0x0000000000007213 */ /* 0x000fe20000000000 */
[----:B------:R-:W-:-:S03]  /*1b90*/  UIMAD.WIDE.U32 UR4, UR5, UR7, UR4 ;  /* 0x00000007050472a5 */ /* 0x000fc6000f8e0004 */
[----:B------:R-:W-:-:S04]  /*1ba0*/  R2UR UR9, R0 ;  /* 0x00000000000972ca */ /* 0x000fc800000e0000 */
[----:B------:R-:W-:-:S09]  /*1bb0*/  UMOV UR4, UR5 ;  /* 0x0000000500047c82 */ /* 0x000fd20008000000 */
[----:B------:R-:W-:-:S07]  /*1bc0*/  UIMAD.WIDE.U32 UR4, UR4, UR9, URZ ;  /* 0x00000009040472a5 */ /* 0x000fce000f8e00ff */
[----:B------:R-:W-:Y:S02]  /*1bd0*/  UMOV UR4, UR5 ;  /* 0x0000000500047c82 */ /* 0x000fe40008000000 */
[----:B------:R-:W-:-:S04]  /*1be0*/  UIADD3 UR5, UPT, UPT, -UR4, URZ, URZ ;  /* 0x000000ff04057290 */ /* 0x000fc8000fffe1ff */
[----:B------:R-:W-:-:S04]  /*1bf0*/  UIMAD UR5, UR8, UR5, UR9 ;  /* 0x00000005080572a4 */ /* 0x000fc8000f8e0209 */
[----:B------:R-:W-:-:S11]  /*1c00*/  UISETP.GT.U32.AND UP0, UPT, UR8, UR5, UPT ;  /* 0x000000050800728c */ /* 0x000fd6000bf04070 */
[----:B------:R-:W-:Y:S02]  /*1c10*/  @!UP0 UIADD3 UR5, UPT, UPT, UR5, -UR8, URZ ;  /* 0x8000000805058290 */ /* 0x000fe4000fffe0ff */
[----:B------:R-:W-:Y:S02]  /*1c20*/  @!UP0 UIADD3 UR4, UPT, UPT, UR4, 0x1, URZ ;  /* 0x0000000104048890 */ /* 0x000fe4000fffe0ff */
[----:B------:R-:W-:Y:S02]  /*1c30*/  UISETP.GE.U32.AND UP1, UPT, UR5, UR8, UPT ;  /* 0x000000080500728c */ /* 0x000fe4000bf26070 */
[----:B------:R-:W-:-:S04]  /*1c40*/  ULOP3.LUT UR5, UR6, UR35, URZ, 0x3c, !UPT ;  /* 0x0000002306057292 */ /* 0x000fc8000f8e3cff */
[----:B------:R-:W-:-:S05]  /*1c50*/  UISETP.GE.AND UP0, UPT, UR5, URZ, UPT ;  /* 0x000000ff0500728c */ /* 0x000fca000bf06270 */
[----:B------:R-:W-:Y:S02]  /*1c60*/  @UP1 UIADD3 UR4, UPT, UPT, UR4, 0x1, URZ ;  /* 0x0000000104041890 */ /* 0x000fe4000fffe0ff */
[----:B------:R-:W-:-:S05]  /*1c70*/  UISETP.NE.AND UP1, UPT, UR35, URZ, UPT ;  /* 0x000000ff2300728c */ /* 0x000fca000bf25270 */
[----:B------:R-:W-:Y:S01]  /*1c80*/  UMOV UR34, UR4 ;  /* 0x0000000400227c82 */ /* 0x000fe20008000000 */
[----:B------:R-:W-:Y:S02]  /*1c90*/  UIADD3 UR4, UPT, UPT, -UR6, URZ, URZ ;  /* 0x000000ff06047290 */ /* 0x000fe4000fffe1ff */
[----:B------:R-:W-:Y:S02]  /*1ca0*/  @!UP0 UIADD3 UR34, UPT, UPT, -UR34, URZ, URZ ;  /* 0x000000ff22228290 */ /* 0x000fe4000fffe1ff */
[----:B------:R-:W-:Y:S02]  /*1cb0*/  UISETP.GE.U32.AND UP0, UPT, UR55, 0x3f, UPT ;  /* 0x0000003f3700788c */ /* 0x000fe4000bf06070 */
[----:B------:R-:W-:Y:S02]  /*1cc0*/  @!UP1 ULOP3.LUT UR34, URZ, UR35, URZ, 0x33, !UPT ;  /* 0x00000023ff229292 */ /* 0x000fe4000f8e33ff */
[----:B------:R-:W-:Y:S02]  /*1cd0*/  UIMAD UR4, UR49, UR4, UR26 ;  /* 0x00000004310472a4 */ /* 0x000fe4000f8e021a */
[----:B------:R-:W-:-:S02]  /*1ce0*/  UIADD3 UR5, UPT, UPT, -UR34, URZ, URZ ;  /* 0x000000ff22057290 */ /* 0x000fc4000fffe1ff */
[----:B------:R-:W-:Y:S02]  /*1cf0*/  USHF.L.U32 UR10, UR4, 0x6, URZ ;  /* 0x00000006040a7899 */ /* 0x000fe400080006ff */
[----:B------:R-:W-:Y:S01]  /*1d00*/  UIMAD UR35, UR35, UR5, UR6 ;  /* 0x00000005232372a4 */ /* 0x000fe2000f8e0206 */
[----:B-12---:R-:W-:Y:S11]  /*1d10*/  BRA.U !UP0, `(.L_x_18) ;  /* 0x0000000508147547 */ /* 0x006ff6000b800000 */
[----:B------:R-:W1:Y:S01]  /*1d20*/  LDCU.64 UR30, c[0x0][0x5b0] ;  /* 0x0000b600ff1e77ac */ /* 0x000e620008000a00 */
[----:B------:R-:W1:Y:S01]  /*1d30*/  LDCU.64 UR28, c[0x0][0x5d8] ;  /* 0x0000bb00ff1c77ac */ /* 0x000e620008000a00 */
[----:B------:R-:W2:Y:S01]  /*1d40*/  LDCU UR19, c[0x0][0x598] ;  /* 0x0000b300ff1377ac */ /* 0x000ea20008000800 */
[----:B------:R-:W3:Y:S01]  /*1d50*/  LDCU UR18, c[0x0][0x58c] ;  /* 0x0000b180ff1277ac */ /* 0x000ee20008000800 */
[----:B------:R-:W4:Y:S01]  /*1d60*/  LDCU UR21, c[0x0][0x59c] ;  /* 0x0000b380ff1577ac */ /* 0x000f220008000800 */
[----:B------:R-:W2:Y:S01]  /*1d70*/  LDCU UR20, c[0x0][0x5a0] ;  /* 0x0000b400ff1477ac */ /* 0x000ea20008000800 */
[----:B------:R-:W2:Y:S01]  /*1d80*/  LDCU.64 UR16, c[0x0][0x590] ;  /* 0x0000b200ff1077ac */ /* 0x000ea20008000a00 */
[----:B------:R-:W2:Y:S01]  /*1d90*/  LDCU.64 UR6, c[0x0][0x5b8] ;  /* 0x0000b700ff0677ac */ /* 0x000ea20008000a00 */
[----:B------:R-:W2:Y:S01]  /*1da0*/  LDCU.64 UR4, c[0x0][0x5d0] ;  /* 0x0000ba00ff0477ac */ /* 0x000ea20008000a00 */
[----:B-1----:R-:W-:Y:S02]  /*1db0*/  UIMAD UR30, UR35, UR30, UR28 ;  /* 0x0000001e231e72a4 */ /* 0x002fe4000f8e021c */
[----:B------:R-:W-:Y:S01]  /*1dc0*/  UIMAD UR29, UR34, UR31, UR29 ;  /* 0x0000001f221d72a4 */ /* 0x000fe2000f8e021d */
[----:B------:R-:W-:Y:S01]  /*1dd0*/  UMOV UR14, URZ ;  /* 0x000000ff000e7c82 */ /* 0x000fe20008000000 */
[----:B---34-:R-:W-:-:S10]  /*1de0*/  UMOV UR11, UR32 ;  /* 0x00000020000b7c82 */ /* 0x018fd40008000000 */
.L_x_23:
[----:B---3--:R-:W-:Y:S01]  /*1df0*/  @!P2 MOV R3, 0x1800 ;  /* 0x000018000003a802 */ /* 0x008fe20000000f00 */
[----:B------:R-:W-:Y:S01]  /*1e00*/  ULEA UR41, UR11, UR23, 0x3 ;  /* 0x000000170b297291 */ /* 0x000fe2000f8e18ff */
[----:B----4-:R-:W-:Y:S11]  /*1e10*/  @P0 BRA `(.L_x_19) ;  /* 0x0000000000100947 */ /* 0x010ff60003800000 */
[----:B------:R-:W-:Y:S04]  /*1e20*/  MOV R4, UR22 ;  /* 0x0000001600047c02 */ /* 0x000fe80008000f00 */
[----:B------:R-:W-:Y:S04]  /*1e30*/  SHF.L.U32 R4, R4, 0x1f, RZ ;  /* 0x0000001f04047819 */ /* 0x000fe800000006ff */
[----:B------:R-:W1:Y:S02]  /*1e40*/  SYNCS.PHASECHK.TRANS64.TRYWAIT P0, [UR41+0x110], R4 ;  /* 0x00011004ff0075a7 */ /* 0x000e640008001129 */
[----:B-1----:R-:W-:Y:S05]  /*1e50*/  @!P0 BRA `(.L_x_20) ;  /* 0x0000006c00988947 */ /* 0x002fea0003800000 */
.L_x_19:
[----:B------:R3:W-:Y:S01]  /*1e60*/  @!P2 SYNCS.ARRIVE.TRANS64 RZ, [UR41], R3 ;  /* 0x00000003ffffa9a7 */ /* 0x0007e20008000029 */
[----:B------:R-:W-:Y:S04]  /*1e70*/  BSSY.RECONVERGENT B0, `(.L_x_21) ;  /* 0x0000003000007945 */ /* 0x000fe80003800200 */
[----:B------:R-:W-:Y:S05]  /*1e80*/  @P3 BRA `(.L_x_22) ;  /* 0x0000000000043947 */ /* 0x000fea0003800000 */
[----:B--2---:R-:W-:Y:S05]  /*1e90*/  BPT.TRAP 0x1 ;  /* 0x000000040000795c */ /* 0x004fea0000300000 */
.L_x_22:
[----:B--2---:R-:W-:Y:S05]  /*1ea0*/  BSYNC.RECONVERGENT B0 ;  /* 0x0000000000007941 */ /* 0x004fea0003800200 */
.L_x_21:
[----:B------:R-:W-:Y:S02]  /*1eb0*/  UIADD3 UR8, UPT, UPT, UR11, 0x1, URZ ;  /* 0x000000010b087890 */ /* 0x000fe4000fffe0ff */
[----:B------:R-:W-:Y:S02]  /*1ec0*/  USHF.L.U32 UR43, UR14, 0x5, URZ ;  /* 0x000000050e2b7899 */ /* 0x000fe400080006ff */
[----:B------:R-:W-:Y:S02]  /*1ed0*/  UISETP.NE.AND UP0, UPT, UR8, 0x22, UPT ;  /* 0x000000220800788c */ /* 0x000fe4000bf05270 */
[----:B------:R-:W-:Y:S02]  /*1ee0*/  UISETP.NE.AND UP2, UPT, UR19, 0x1, UPT ;  /* 0x000000011300788c */ /* 0x000fe4000bf45270 */
[----:B------:R-:W-:Y:S02]  /*1ef0*/  USEL UR9, URZ, 0x1, UP0 ;  /* 0x00000001ff097887 */ /* 0x000fe40008000000 */
[----:B------:R-:W-:Y:S02]  /*1f00*/  USEL UR32, UR8, URZ, UP0 ;  /* 0x000000ff08207287 */ /* 0x000fe40008000000 */
[----:B------:R-:W-:Y:S02]  /*1f10*/  ULOP3.LUT UR22, UR22, UR9, URZ, 0x3c, !UPT ;  /* 0x0000000916167292 */ /* 0x000fe4000f8e3cff */
[----:B------:R-:W-:Y:S02]  /*1f20*/  ULEA UR8, UR32, UR23, 0x3 ;  /* 0x0000001720087291 */ /* 0x000fe4000f8e18ff */
[----:B------:R-:W-:Y:S02]  /*1f30*/  UISETP.NE.AND UP0, UPT, UR18, 0x1, UPT ;  /* 0x000000011200788c */ /* 0x000fe4000bf05270 */
[----:B------:R-:W-:Y:S01]  /*1f40*/  UIADD3 UR26, UP1, UPT, UR44, 0x80, URZ ;  /* 0x000000802c1a7890 */ /* 0x000fe2000ff3e0ff */
[----:B-1----:R-:W-:Y:S01]  /*1f50*/  MOV R0, UR22 ;  /* 0x0000001600007c02 */ /* 0x002fe20008000f00 */
[----:B------:R-:W-:Y:S02]  /*1f60*/  ULEA UR40, UR11, UR23, 0xc ;  /* 0x000000170b287291 */ /* 0x000fe4000f8e60ff */
[----:B------:R-:W-:Y:S01]  /*1f70*/  ULEA UR15, UR11, UR23, 0xb ;  /* 0x000000170b0f7291 */ /* 0x000fe2000f8e58ff */
[----:B------:R-:W-:Y:S01]  /*1f80*/  SHF.L.U32 R0, R0, 0x1f, RZ ;  /* 0x0000001f00007819 */ /* 0x000fe200000006ff */
[----:B------:R-:W-:Y:S02]  /*1f90*/  UIADD3.X UR27, UPT, UPT, URZ, UR45, URZ, UP1, !UPT ;  /* 0x0000002dff1b7290 */ /* 0x000fe40008ffe4ff */
[----:B------:R-:W-:Y:S01]  /*1fa0*/  UIADD3 UR40, UPT, UPT, UR40, 0x4600, URZ ;  /* 0x0000460028287890 */ /* 0x000fe2000fffe0ff */
[----:B------:R1:W4:Y:S01]  /*1fb0*/  SYNCS.PHASECHK.TRANS64.TRYWAIT P0, [UR8+0x110], R0 ;  /* 0x00011000ff0075a7 */ /* 0x0003220008001108 */
[----:B------:R-:W-:Y:S02]  /*1fc0*/  UIMAD.WIDE.U32 UR8, UR43, UR16, URZ ;  /* 0x000000102b0872a5 */ /* 0x000fe4000f8e00ff */
[----:B------:R-:W-:Y:S02]  /*1fd0*/  UPRMT UR28, UR30, 0x40, UR29 ;  /* 0x000000401e1c7896 */ /* 0x000fe4000800001d */
[----:B------:R-:W-:Y:S02]  /*1fe0*/  USHF.R.U32.HI UR9, URZ, UR17, UR9 ;  /* 0x00000011ff097299 */ /* 0x000fe40008011609 */
[----:B------:R-:W-:Y:S02]  /*1ff0*/  UIADD3 UR14, UPT, UPT, UR14, 0x1, URZ ;  /* 0x000000010e0e7890 */ /* 0x000fe4000fffe0ff */
[----:B------:R-:W-:Y:S02]  /*2000*/  USEL UR9, UR43, UR9, !UP0 ;  /* 0x000000092b097287 */ /* 0x000fe4000c000000 */
[----:B------:R-:W-:Y:S02]  /*2010*/  UIADD3 UR24, UP0, UPT, UR44, 0x180, URZ ;  /* 0x000001802c187890 */ /* 0x000fe4000ff1e0ff */
[----:B------:R-:W-:Y:S02]  /*2020*/  UIMAD.WIDE.U32 UR12, UR9, UR21, URZ ;  /* 0x00000015090c72a5 */ /* 0x000fe4000f8e00ff */
[----:B------:R-:W-:Y:S02]  /*2030*/  UIADD3 UR11, UPT, UPT, -UR9, URZ, URZ ;  /* 0x000000ff090b7290 */ /* 0x000fe4000fffe1ff */
[----:B------:R-:W-:Y:S02]  /*2040*/  USHF.R.U32.HI UR13, URZ, UR20, UR13 ;  /* 0x00000014ff0d7299 */ /* 0x000fe4000801160d */
[----:B------:R-:W-:Y:S02]  /*2050*/  UIMAD UR11, UR18, UR11, UR43 ;  /* 0x0000000b120b72a4 */ /* 0x000fe4000f8e022b */
[----:B------:R-:W-:Y:S02]  /*2060*/  USEL UR13, UR9, UR13, !UP2 ;  /* 0x0000000d090d7287 */ /* 0x000fe4000d000000 */
[----:B------:R-:W-:Y:S02]  /*2070*/  UIMAD UR11, UR11, UR6, UR4 ;  /* 0x000000060b0b72a4 */ /* 0x000fe4000f8e0204 */
[----:B------:R-:W-:Y:S02]  /*2080*/  UIADD3 UR8, UPT, UPT, -UR13, URZ, URZ ;  /* 0x000000ff0d087290 */ /* 0x000fe4000fffe1ff */
[----:B------:R-:W-:Y:S02]  /*2090*/  UIADD3.X UR25, UPT, UPT, URZ, UR45, URZ, UP0, !UPT ;  /* 0x0000002dff197290 */ /* 0x000fe400087fe4ff */
[----:B------:R-:W-:Y:S02]  /*20a0*/  UIMAD UR9, UR19, UR8, UR9 ;  /* 0x00000008130972a4 */ /* 0x000fe4000f8e0209 */
[----:B------:R-:W-:Y:S01]  /*20b0*/  UIADD3 UR8, UPT, UPT, UR15, 0x26600, URZ ;  /* 0x000266000f087890 */ /* 0x000fe2000fffe0ff */
[----:B------:R-:W-:Y:S01]  /*20c0*/  UMOV UR46, 0x0 ;  /* 0x00000000002e7882 */ /* 0x000fe20000000000 */
[----:B------:R-:W-:Y:S01]  /*20d0*/  UMOV UR47, 0x10000000 ;  /* 0x10000000002f7882 */ /* 0x000fe20000000000 */
[----:B------:R-:W-:Y:S01]  /*20e0*/  UIMAD UR12, UR9, UR7, UR5 ;  /* 0x00000007090c72a4 */ /* 0x000fe2000f8e0205 */
[----:B------:R-:W-:Y:S01]  /*20f0*/  UTMALDG.2D [UR40], [UR26], desc[UR46] ;  /* 0x00002e281a0075b4 */ /* 0x000fe20008009000 */
[----:B------:R-:W-:Y:S01]  /*2100*/  UPRMT UR15, UR28, 0x5410, URZ ;  /* 0x000054101c0f7896 */ /* 0x000fe200080000ff */
[----:B------:R-:W-:Y:S01]  /*2110*/  UMOV UR9, UR41 ;  /* 0x0000002900097c82 */ /* 0x000fe20008000000 */
[----:B------:R-:W-:Y:S07]  /*2120*/  UISETP.NE.AND UP0, UPT, UR14, UR37, UPT ;  /* 0x000000250e00728c */ /* 0x000fee000bf05270 */
[----:B------:R2:W-:Y:S02]  /*2130*/  UTMALDG.4D.IM2COL [UR8], [UR24], UR15 ;  /* 0x00000008180073b4 */ /* 0x0005e4000805800f */
[----:B--2---:R-:W-:Y:S01]  /*2140*/  UMOV UR15, UR37 ;  /* 0x00000025000f7c82 */ /* 0x004fe20008000000 */
[----:B------:R-:W-:Y:S01]  /*2150*/  UMOV UR11, UR32 ;  /* 0x00000020000b7c82 */ /* 0x000fe20008000000 */
[----:B-1----:R-:W-:Y:S05]  /*2160*/  BRA.U UP0, `(.L_x_23) ;  /* 0xfffffffd00207547 */ /* 0x002fea000b83ffff */
.L_x_18:
[----:B------:R-:W-:Y:S01]  /*2170*/  ULEA UR4, UR32, UR23, 0x3 ;  /* 0x0000001720047291 */ /* 0x000fe2000f8e18ff */
[----:B------:R-:W-:Y:S01]  /*2180*/  MOV R0, UR22 ;  /* 0x0000001600007c02 */ /* 0x000fe20008000f00 */
[----:B------:R-:W-:Y:S01]  /*2190*/  @!P1 SYNCS.ARRIVE.TRANS64.A1T0 RZ, [UR23+0x238], RZ ;  /* 0x000238ffffff99a7 */ /* 0x000fe20008100017 */
[----:B------:R-:W-:Y:S02]  /*21a0*/  UISETP.GT.AND UP0, UPT, UR53, UR52, UPT ;  /* 0x000000343500728c */ /* 0x000fe4000bf04270 */
[----:B------:R-:W-:-:S04]  /*21b0*/  SHF.L.U32 R0, R0, 0x1f, RZ ;  /* 0x0000001f00007819 */ /* 0x000fc800000006ff */
[----:B----4-:R1:W2:Y:S03]  /*21c0*/  SYNCS.PHASECHK.TRANS64.TRYWAIT P0, [UR4+0x110], R0 ;  /* 0x00011000ff0075a7 */ /* 0x0102a60008001104 */
[----:B------:R-:W-:Y:S05]  /*21d0*/  BRA.U !UP0, `(.L_x_24) ;  /* 0x0000000508147547 */ /* 0x000fea000b800000 */
[----:B------:R-:W4:Y:S01]  /*21e0*/  LDCU.64 UR12, c[0x0][0x5b0] ;  /* 0x0000b600ff0c77ac */ /* 0x000f220008000a00 */
[----:B------:R-:W4:Y:S01]  /*21f0*/  LDCU.64 UR8, c[0x0][0x5d8] ;  /* 0x0000bb00ff0877ac */ /* 0x000f220008000a00 */
[----:B------:R-:W1:Y:S01]  /*2200*/  LDCU UR18, c[0x0][0x598] ;  /* 0x0000b300ff1277ac */ /* 0x000e620008000800 */
[----:B------:R-:W1:Y:S01]  /*2210*/  LDCU UR14, c[0x0][0x58c] ;  /* 0x0000b180ff0e77ac */ /* 0x000e620008000800 */
[----:B------:R-:W1:Y:S01]  /*2220*/  LDCU UR20, c[0x0][0x59c] ;  /* 0x0000b380ff1477ac */ /* 0x000e620008000800 */
[----:B------:R-:W1:Y:S01]  /*2230*/  LDCU UR19, c[0x0][0x5a0] ;  /* 0x0000b400ff1377ac */ /* 0x000e620008000800 */
[----:B------:R-:W1:Y:S01]  /*2240*/  LDCU.64 UR16, c[0x0][0x590] ;  /* 0x0000b200ff1077ac */ /* 0x000e620008000a00 */
[----:B------:R-:W1:Y:S01]  /*2250*/  LDCU.64 UR6, c[0x0][0x5b8] ;  /* 0x0000b700ff0677ac */ /* 0x000e620008000a00 */
[----:B------:R-:W1:Y:S01]  /*2260*/  LDCU.64 UR4, c[0x0][0x5d0] ;  /* 0x0000ba00ff0477ac */ /* 0x000e620008000a00 */
[----:B----4-:R-:W-:Y:S02]  /*2270*/  UIMAD UR35, UR35, UR12, UR8 ;  /* 0x0000000c232372a4 */ /* 0x010fe4000f8e0208 */
[----:B------:R-:W-:-:S02]  /*2280*/  UIMAD UR34, UR34, UR13, UR9 ;  /* 0x0000000d222272a4 */ /* 0x000fc4000f8e0209 */
[----:B------:R-:W-:Y:S01]  /*2290*/  UIADD3 UR36, UPT, UPT, UR54, UR15, URZ ;  /* 0x0000000f36247290 */ /* 0x000fe2000fffe0ff */
[----:B------:R-:W-:-:S11]  /*22a0*/  UMOV UR11, UR32 ;  /* 0x00000020000b7c82 */ /* 0x000fd60008000000 */
.L_x_29:
[----:B--23--:R-:W-:Y:S01]  /*22b0*/  @!P2 MOV R3, 0x1800 ;  /* 0x000018000003a802 */ /* 0x00cfe20000000f00 */
[----:B------:R-:W-:Y:S01]  /*22c0*/  ULEA UR25, UR11, UR23, 0x3 ;  /* 0x000000170b197291 */ /* 0x000fe2000f8e18ff */
[----:B-12---:R-:W-:Y:S11]  /*22d0*/  @P0 BRA `(.L_x_25) ;  /* 0x0000000000100947 */ /* 0x006ff60003800000 */
[----:B------:R-:W-:Y:S04]  /*22e0*/  MOV R4, UR22 ;  /* 0x0000001600047c02 */ /* 0x000fe80008000f00 */
[----:B------:R-:W-:Y:S04]  /*22f0*/  SHF.L.U32 R4, R4, 0x1f, RZ ;  /* 0x0000001f04047819 */ /* 0x000fe800000006ff */
[----:B------:R-:W2:Y:S02]  /*2300*/  SYNCS.PHASECHK.TRANS64.TRYWAIT P0, [UR25+0x110], R4 ;  /* 0x00011004ff0075a7 */ /* 0x000ea40008001119 */
[----:B--2---:R-:W-:Y:S05]  /*2310*/  @!P0 BRA `(.L_x_26) ;  /* 0x0000006800808947 */ /* 0x004fea0003800000 */
.L_x_25:
[----:B------:R2:W-:Y:S01]  /*2320*/  @!P2 SYNCS.ARRIVE.TRANS64 RZ, [UR25], R3 ;  /* 0x00000003ffffa9a7 */ /* 0x0005e20008000019 */
[----:B------:R-:W-:Y:S04]  /*2330*/  BSSY.RECONVERGENT B0, `(.L_x_27) ;  /* 0x0000003000007945 */ /* 0x000fe80003800200 */
[----:B------:R-:W-:Y:S05]  /*2340*/  @P3 BRA `(.L_x_28) ;  /* 0x0000000000043947 */ /* 0x000fea0003800000 */
[----:B-1----:R-:W-:Y:S05]  /*2350*/  BPT.TRAP 0x1 ;  /* 0x000000040000795c */ /* 0x002fea0000300000 */
.L_x_28:
[----:B-1----:R-:W-:Y:S05]  /*2360*/  BSYNC.RECONVERGENT B0 ;  /* 0x0000000000007941 */ /* 0x002fea0003800200 */
.L_x_27:
        /* <DEDUP_REMOVED lines=10> */
[----:B------:R-:W-:Y:S01]  /*2410*/  MOV R0, UR22 ;  /* 0x0000001600007c02 */ /* 0x000fe20008000f00 */
[----:B------:R-:W-:Y:S02]  /*2420*/  ULEA UR24, UR11, UR23, 0xc ;  /* 0x000000170b187291 */ /* 0x000fe4000f8e60ff */
[----:B------:R-:W-:Y:S01]  /*2430*/  ULEA UR21, UR11, UR23, 0xb ;  /* 0x000000170b157291 */ /* 0x000fe2000f8e58ff */
[----:B------:R-:W-:Y:S01]  /*2440*/  SHF.L.U32 R0, R0, 0x1f, RZ ;  /* 0x0000001f00007819 */ /* 0x000fe200000006ff */
[----:B------:R-:W-:Y:S02]  /*2450*/  UIADD3.X UR29, UPT, UPT, URZ, UR45, URZ, UP1, !UPT ;  /* 0x0000002dff1d7290 */ /* 0x000fe40008ffe4ff */
[----:B------:R-:W-:Y:S01]  /*2460*/  UIADD3 UR24, UPT, UPT, UR24, 0x4600, URZ ;  /* 0x0000460018187890 */ /* 0x000fe2000fffe0ff */
[----:B------:R4:W1:Y:S01]  /*2470*/  SYNCS.PHASECHK.TRANS64.TRYWAIT P0, [UR8+0x110], R0 ;  /* 0x00011000ff0075a7 */ /* 0x0008620008001108 */
        /* <DEDUP_REMOVED lines=14> */
[----:B------:R-:W-:Y:S01]  /*2560*/  UIMAD UR9, UR18, UR8, UR9 ;  /* 0x00000008120972a4 */ /* 0x000fe2000f8e0209 */
[----:B------:R-:W-:Y:S01]  /*2570*/  UMOV UR40, 0x0 ;  /* 0x0000000000287882 */ /* 0x000fe20000000000 */
[----:B------:R-:W-:Y:S01]  /*2580*/  UMOV UR41, 0x10000000 ;  /* 0x1000000000297882 */ /* 0x000fe20000000000 */
[----:B------:R-:W-:Y:S01]  /*2590*/  UMOV UR26, UR42 ;  /* 0x0000002a001a7c82 */ /* 0x000fe20008000000 */
[----:B------:R-:W-:Y:S01]  /*25a0*/  UIADD3 UR8, UPT, UPT, UR21, 0x26600, URZ ;  /* 0x0002660015087890 */ /* 0x000fe2000fffe0ff */
[----:B------:R-:W-:Y:S01]  /*25b0*/  UTMALDG.2D [UR24], [UR28], desc[UR40] ;  /* 0x000028181c0075b4 */ /* 0x000fe20008009000 */
[----:B------:R-:W-:Y:S02]  /*25c0*/  UIMAD UR12, UR9, UR7, UR5 ;  /* 0x00000007090c72a4 */ /* 0x000fe4000f8e0205 */
[----:B------:R-:W-:Y:S01]  /*25d0*/  UPRMT UR21, UR33, 0x5410, URZ ;  /* 0x0000541021157896 */ /* 0x000fe200080000ff */
[----:B------:R-:W-:Y:S01]  /*25e0*/  UMOV UR9, UR25 ;  /* 0x0000001900097c82 */ /* 0x000fe20008000000 */
[----:B------:R-:W-:Y:S07]  /*25f0*/  UISETP.NE.AND UP0, UPT, UR15, UR36, UPT ;  /* 0x000000240f00728c */ /* 0x000fee000bf05270 */
[----:B------:R3:W-:Y:S02]  /*2600*/  UTMALDG.4D.IM2COL [UR8], [UR30], UR21 ;  /* 0x000000081e0073b4 */ /* 0x0007e40008058015 */
[----:B---3--:R-:W-:Y:S01]  /*2610*/  UMOV UR11, UR32 ;  /* 0x00000020000b7c82 */ /* 0x008fe20008000000 */
[----:B----4-:R-:W-:Y:S05]  /*2620*/  BRA.U UP0, `(.L_x_29) ;  /* 0xfffffffd00207547 */ /* 0x010fea000b83ffff */
.L_x_24:
[----:B--23--:R-:W-:Y:S01]  /*2630*/  SHF.L.U32 R3, R2, 0x1f, RZ ;  /* 0x0000001f02037819 */ /* 0x00cfe200000006ff */
[----:B------:R-:W-:-:S03]  /*2640*/  NOP ;  /* 0x0000000000007918 */ /* 0x000fc60000000000 */
[----:B-1----:R-:W1:Y:S02]  /*2650*/  SYNCS.PHASECHK.TRANS64.TRYWAIT P0, [UR23+0x240], R3 ;  /* 0x00024003ff0075a7 */ /* 0x002e640008001117 */
[----:B-1----:R-:W-:Y:S05]  /*2660*/  @!P0 BRA `(.L_x_30) ;  /* 0x0000006400c48947 */ /* 0x002fea0003800000 */
.L_x_123:
[----:B------:R-:W2:Y:S01]  /*2670*/  LDS.128 R4, [UR23+0x280] ;  /* 0x00028017ff047984 */ /* 0x000ea20008000c00 */
[----:B------:R-:W-:Y:S02]  /*2680*/  UIADD3 UR4, UPT, UPT, UR23, 0x248, URZ ;  /* 0x0000024817047890 */ /* 0x000fe4000fffe0ff */
[----:B------:R-:W-:Y:S01]  /*2690*/  UISETP.GE.AND UP0, UPT, UR39, 0x1, UPT ;  /* 0x000000012700788c */ /* 0x000fe2000bf06270 */
[----:B------:R-:W-:Y:S01]  /*26a0*/  @!PT LDS RZ, [RZ] ;  /* 0x00000000fffff984 */ /* 0x000fe20000000800 */
[----:B------:R-:W-:Y:S01]  /*26b0*/  @!PT LDS RZ, [RZ] ;  /* 0x00000000fffff984 */ /* 0x000fe20000000800 */
[----:B------:R-:W-:Y:S01]  /*26c0*/  @!PT LDS RZ, [RZ] ;  /* 0x00000000fffff984 */ /* 0x000fe20000000800 */
[----:B------:R-:W-:Y:S01]  /*26d0*/  @!PT LDS RZ, [RZ] ;  /* 0x00000000fffff984 */ /* 0x000fe20000000800 */
[----:B------:R3:W-:Y:S06]  /*26e0*/  MEMBAR.ALL.CTA ;  /* 0x0000000000007992 */ /* 0x0007ec0000008000 */
[----:B---3--:R-:W3:Y:S01]  /*26f0*/  FENCE.VIEW.ASYNC.S ;  /* 0x00000000000073c6 */ /* 0x008ee20000000000 */
[----:B------:R-:W-:-:S09]  /*2700*/  UPRMT UR4, URZ, 0x654, UR4 ;  /* 0x00000654ff047896 */ /* 0x000fd20008000004 */
[----:B---3--:R-:W-:Y:S01]  /*2710*/  SYNCS.ARRIVE.TRANS64.RED.A1T0 RZ, [UR4], RZ ;  /* 0x000000ffffff79a7 */ /* 0x008fe20008100404 */
[----:B--2---:R-:W-:-:S13]  /*2720*/  LOP3.LUT P0, RZ, R6, 0x1, RZ, 0xc0, !PT ;  /* 0x0000000106ff7812 */ /* 0x004fda000780c0ff */
[----:B------:R-:W-:Y:S01]  /*2730*/  VOTEU.ANY UP1, P0 ;  /* 0x0000000000ff7886 */ /* 0x000fe20000020100 */
[----:B------:R-:W-:-:S13]  /*2740*/  PLOP3.LUT P0, PT, PT, PT, UP1, 0x80, 0x8 ;  /* 0x000000000008781c */ /* 0x000fda0003f0f018 */
[----:B-1----:R-:W-:Y:S02]  /*2750*/  @P0 MOV R0, R4 ;  /* 0x0000000400000202 */ /* 0x002fe40000000f00 */
[----:B------:R-:W-:Y:S02]  /*2760*/  @P0 LOP3.LUT R4, R5, 0xffff, RZ, 0xc0, !PT ;  /* 0x0000ffff05040812 */ /* 0x000fe400078ec0ff */
[----:B------:R-:W-:Y:S02]  /*2770*/  @P0 R2UR UR6, R0 ;  /* 0x00000000000602ca */ /* 0x000fe400000e0000 */
[----:B------:R-:W-:-:S11]  /*2780*/  @P0 R2UR UR5, R4 ;  /* 0x00000000040502ca */ /* 0x000fd600000e0000 */
[----:B------:R-:W-:Y:S02]  /*2790*/  @UP1 UMOV UR48, UR6 ;  /* 0x0000000600301c82 */ /* 0x000fe40008000000 */
[----:B------:R-:W-:Y:S01]  /*27a0*/  @UP1 UMOV UR38, UR5 ;  /* 0x0000000500261c82 */ /* 0x000fe20008000000 */
[----:B------:R-:W-:Y:S05]  /*27b0*/  BRA.U !UP0, `(.L_x_31) ;  /* 0x0000000108d47547 */ /* 0x000fea000b800000 */
[----:B------:R-:W1:Y:S01]  /*27c0*/  LDCU.128 UR16, c[0x0][0xb10] ;  /* 0x00016200ff1077ac */ /* 0x000e620008000c00 */
[----:B------:R-:W2:Y:S01]  /*27d0*/  LDCU UR21, c[0x0][0xb20] ;  /* 0x00016400ff1577ac */ /* 0x000ea20008000800 */
[----:B------:R-:W3:Y:S01]  /*27e0*/  LDCU UR20, c[0x0][0xb0c] ;  /* 0x00016180ff1477ac */ /* 0x000ee20008000800 */
[----:B------:R-:W4:Y:S01]  /*27f0*/  LDCU.64 UR14, c[0x0][0xb28] ;  /* 0x00016500ff0e77ac */ /* 0x000f220008000a00 */
[----:B------:R-:W-:Y:S02]  /*2800*/  UISETP.NE.AND UP3, UPT, UR39, 0x1, UPT ;  /* 0x000000012700788c */ /* 0x000fe4000bf65270 */
[----:B-1----:R-:W-:Y:S02]  /*2810*/  UIMAD.WIDE.U32 UR4, UR50, UR19, URZ ;  /* 0x00000013320472a5 */ /* 0x002fe4000f8e00ff */
[----:B------:R-:W-:Y:S02]  /*2820*/  UIMAD.WIDE.U32 UR6, UR51, UR16, URZ ;  /* 0x00000010330672a5 */ /* 0x000fe4000f8e00ff */
[----:B------:R-:W-:-:S02]  /*2830*/  UISETP.NE.AND UP0, UPT, UR18, 0x1, UPT ;  /* 0x000000011200788c */ /* 0x000fc4000bf05270 */
[----:B------:R-:W-:Y:S01]  /*2840*/  UIMAD.WIDE.U32 UR10, UR38, UR19, URZ ;  /* 0x00000013260a72a5 */ /* 0x000fe2000f8e00ff */
[----:B------:R-:W-:Y:S01]  /*2850*/  UMOV UR4, UR5 ;  /* 0x0000000500047c82 */ /* 0x000fe20008000000 */
[----:B---3--:R-:W-:Y:S02]  /*2860*/  UISETP.NE.AND UP2, UPT, UR20, 0x1, UPT ;  /* 0x000000011400788c */ /* 0x008fe4000bf45270 */
[----:B--2---:R-:W-:Y:S02]  /*2870*/  USHF.R.U32.HI UR5, URZ, UR21, UR4 ;  /* 0x00000015ff057299 */ /* 0x004fe40008011604 */
[----:B------:R-:W-:Y:S01]  /*2880*/  UIMAD.WIDE.U32 UR12, UR48, UR16, URZ ;  /* 0x00000010300c72a5 */ /* 0x000fe2000f8e00ff */
[----:B------:R-:W-:Y:S01]  /*2890*/  UMOV UR4, UR7 ;  /* 0x0000000700047c82 */ /* 0x000fe20008000000 */
[----:B------:R-:W-:Y:S02]  /*28a0*/  USEL UR5, UR50, UR5, !UP0 ;  /* 0x0000000532057287 */ /* 0x000fe4000c000000 */
[----:B------:R-:W-:-:S02]  /*28b0*/  USHF.R.U32.HI UR4, URZ, UR17, UR4 ;  /* 0x00000011ff047299 */ /* 0x000fc40008011604 */
[----:B----4-:R-:W-:Y:S02]  /*28c0*/  UIMAD.WIDE.U32 UR8, UR5, UR14, URZ ;  /* 0x0000000e050872a5 */ /* 0x010fe4000f8e00ff */
[----:B------:R-:W-:Y:S01]  /*28d0*/  USEL UR6, UR51, UR4, !UP2 ;  /* 0x0000000433067287 */ /* 0x000fe2000d000000 */
[----:B------:R-:W-:Y:S02]  /*28e0*/  UMOV UR12, UR13 ;  /* 0x0000000d000c7c82 */ /* 0x000fe40008000000 */
[----:B------:R-:W-:Y:S01]  /*28f0*/  UMOV UR4, UR11 ;  /* 0x0000000b00047c82 */ /* 0x000fe20008000000 */
[----:B------:R-:W-:Y:S01]  /*2900*/  UIMAD.WIDE.U32 UR10, UR6, UR14, URZ ;  /* 0x0000000e060a72a5 */ /* 0x000fe2000f8e00ff */
[----:B------:R-:W-:Y:S01]  /*2910*/  UMOV UR8, UR9 ;  /* 0x0000000900087c82 */ /* 0x000fe20008000000 */
[----:B------:R-:W-:Y:S02]  /*2920*/  USHF.R.U32.HI UR4, URZ, UR21, UR4 ;  /* 0x00000015ff047299 */ /* 0x000fe40008011604 */
[----:B------:R-:W-:-:S03]  /*2930*/  @UP3 USHF.R.U32.HI UR5, URZ, UR15, UR8 ;  /* 0x0000000fff053299 */ /* 0x000fc60008011608 */
[----:B------:R-:W-:Y:S01]  /*2940*/  UMOV UR10, UR11 ;  /* 0x0000000b000a7c82 */ /* 0x000fe20008000000 */
[----:B------:R-:W-:Y:S02]  /*2950*/  USHF.R.U32.HI UR17, URZ, UR17, UR12 ;  /* 0x00000011ff117299 */ /* 0x000fe4000801160c */
[----:B------:R-:W-:Y:S02]  /*2960*/  USEL UR4, UR38, UR4, !UP0 ;  /* 0x0000000426047287 */ /* 0x000fe4000c000000 */
[----:B------:R-:W-:Y:S02]  /*2970*/  @UP3 USHF.R.U32.HI UR6, URZ, UR15, UR10 ;  /* 0x0000000fff063299 */ /* 0x000fe4000801160a */
[----:B------:R-:W-:Y:S02]  /*2980*/  UIMAD UR7, UR39, UR5, URZ ;  /* 0x00000005270772a4 */ /* 0x000fe4000f8e02ff */
[----:B------:R-:W-:Y:S02]  /*2990*/  USEL UR5, UR48, UR17, !UP2 ;  /* 0x0000001130057287 */ /* 0x000fe4000d000000 */
[----:B------:R-:W-:-:S02]  /*29a0*/  UIMAD UR10, UR39, UR6, URZ ;  /* 0x00000006270a72a4 */ /* 0x000fc4000f8e02ff */
[----:B------:R-:W-:Y:S02]  /*29b0*/  UISETP.GE.AND UP0, UPT, UR4, UR7, UPT ;  /* 0x000000070400728c */ /* 0x000fe4000bf06270 */
[----:B------:R-:W-:Y:S02]  /*29c0*/  UIMAD.WIDE.U32 UR8, UR4, UR14, URZ ;  /* 0x0000000e040872a5 */ /* 0x000fe4000f8e00ff */
[----:B------:R-:W-:Y:S02]  /*29d0*/  UISETP.GE.OR UP0, UPT, UR5, UR10, UP0 ;  /* 0x0000000a0500728c */ /* 0x000fe40008706670 */
[----:B------:R-:W-:-:S03]  /*29e0*/  UIMAD.WIDE.U32 UR10, UR5, UR14, URZ ;  /* 0x0000000e050a72a5 */ /* 0x000fc6000f8e00ff */
[----:B------:R-:W-:Y:S01]  /*29f0*/  UMOV UR7, UR9 ;  /* 0x0000000900077c82 */ /* 0x000fe20008000000 */
[----:B------:R-:W-:Y:S02]  /*2a00*/  UIADD3 UR9, UPT, UPT, -UR4, URZ, URZ ;  /* 0x000000ff04097290 */ /* 0x000fe4000fffe1ff */
[----:B------:R-:W-:Y:S02]  /*2a10*/  USHF.R.U32.HI UR7, URZ, UR15, UR7 ;  /* 0x0000000fff077299 */ /* 0x000fe40008011607 */
[----:B------:R-:W-:Y:S02]  /*2a20*/  UIMAD UR10, UR18, UR9, UR38 ;  /* 0x00000009120a72a4 */ /* 0x000fe4000f8e0226 */
[----:B------:R-:W-:Y:S01]  /*2a30*/  USEL UR7, UR4, UR7, !UP3 ;  /* 0x0000000704077287 */ /* 0x000fe2000d800000 */
[----:B------:R-:W-:Y:S01]  /*2a40*/  @!UP0 UMOV UR8, UR11 ;  /* 0x0000000b00088c82 */ /* 0x000fe20008000000 */
[----:B------:R-:W-:Y:S02]  /*2a50*/  UIADD3 UR11, UPT, UPT, -UR5, URZ, URZ ;  /* 0x000000ff050b7290 */ /* 0x000fe4000fffe1ff */
[----:B------:R-:W-:-:S02]  /*2a60*/  @!UP0 USHF.R.U32.HI UR8, URZ, UR15, UR8 ;  /* 0x0000000fff088299 */ /* 0x000fc40008011608 */
[----:B------:R-:W-:Y:S02]  /*2a70*/  UIADD3 UR9, UPT, UPT, -UR7, URZ, URZ ;  /* 0x000000ff07097290 */ /* 0x000fe4000fffe1ff */
[----:B------:R-:W-:Y:S02]  /*2a80*/  @!UP0 USEL UR8, UR5, UR8, !UP3 ;  /* 0x0000000805088287 */ /* 0x000fe4000d800000 */
[----:B------:R-:W-:Y:S02]  /*2a90*/  UIMAD UR9, UR39, UR9, UR4 ;  /* 0x00000009270972a4 */ /* 0x000fe4000f8e0204 */
[----:B------:R-:W-:Y:S02]  /*2aa0*/  @!UP0 UIADD3 UR7, UPT, UPT, UR7, -UR8, URZ ;  /* 0x8000000807078290 */ /* 0x000fe4000fffe0ff */
[----:B------:R-:W-:Y:S02]  /*2ab0*/  @!UP0 UIMAD UR8, UR9, UR6, UR8 ;  /* 0x00000006090882a4 */ /* 0x000fe4000f8e0208 */
[----:B------:R-:W-:-:S02]  /*2ac0*/  @!UP0 UIMAD UR4, UR39, UR7, UR5 ;  /* 0x00000007270482a4 */ /* 0x000fc4000f8e0205 */
[----:B------:R-:W-:Y:S02]  /*2ad0*/  UIMAD UR6, UR20, UR11, UR48 ;  /* 0x0000000b140672a4 */ /* 0x000fe4000f8e0230 */
[----:B------:R-:W-:Y:S01]  /*2ae0*/  UIMAD UR38, UR4, UR18, UR10 ;  /* 0x00000012042672a4 */ /* 0x000fe2000f8e020a */
[----:B------:R-:W-:Y:S02]  /*2af0*/  @!UP0 UMOV UR5, UR8 ;  /* 0x0000000800058c82 */ /* 0x000fe40008000000 */
[----:B------:R-:W-:-:S12]  /*2b00*/  UIMAD UR48, UR5, UR20, UR6 ;  /* 0x00000014053072a4 */ /* 0x000fd8000f8e0206 */
.L_x_31:
        /* <DEDUP_REMOVED lines=20> */
.L_x_32:
[----:B------:R-:W-:Y:S02]  /*2c50*/  R2UR UR5, R132 ;  /* 0x00000000840572ca */ /* 0x000fe400000e0000 */
[----:B------:R-:W-:Y:S02]  /*2c60*/  R2UR UR4, R131 ;  /* 0x00000000830472ca */ /* 0x000fe400000e0000 */
[----:B------:R-:W-:Y:S02]  /*2c70*/  PLOP3.LUT P1, PT, PT, PT, PT, 0x80, 0x8 ;  /* 0x000000000008781c */ /* 0x000fe40003f2f070 */
[----:B------:R-:W-:-:S07]  /*2c80*/  LOP3.LUT R2, R2, 0x1, RZ, 0x3c, !PT ;  /* 0x0000000102027812 */ /* 0x000fce00078e3cff */
[----:B------:R-:W-:Y:S02]  /*2c90*/  UIADD3 UR47, UPT, UPT, UR48, UR5, URZ ;  /* 0x00000005302f7290 */ /* 0x000fe4000fffe0ff */
[----:B------:R-:W-:Y:S01]  /*2ca0*/  UIADD3 UR26, UPT, UPT, UR38, UR4, URZ ;  /* 0x00000004261a7290 */ /* 0x000fe2000fffe0ff */
[----:B------:R-:W-:Y:S11]  /*2cb0*/  BRA.U UP1, `(.L_x_33) ;  /* 0xffffffe901d47547 */ /* 0x000ff6000b83ffff */
[----:B------:R-:W-:Y:S01]  /*2cc0*/  UIADD3 UR23, UPT, UPT, UR23, 0x110, URZ ;  /* 0x0000011017177890 */ /* 0x000fe2000fffe0ff */
[----:B------:R-:W-:-:S03]  /*2cd0*/  MOV R2, UR22 ;  /* 0x0000001600027c02 */ /* 0x000fc60008000f00 */
[----:B------:R-:W-:Y:S01]  /*2ce0*/  ULEA UR4, UR32, UR23, 0x3 ;  /* 0x0000001720047291 */ /* 0x000fe2000f8e18ff */
[----:B------:R-:W-:-:S08]  /*2cf0*/  SHF.L.U32 R2, R2, 0x1f, RZ ;  /* 0x0000001f02027819 */ /* 0x000fd000000006ff */
[----:B------:R-:W1:Y:S02]  /*2d00*/  SYNCS.PHASECHK.TRANS64.TRYWAIT P0, [UR4], R2 ;  /* 0x00000002ff0075a7 */ /* 0x000e640008001104 */
[----:B-1----:R-:W-:Y:S05]  /*2d10*/  @!P0 BRA `(.L_x_34) ;  /* 0x0000006000308947 */ /* 0x002fea0003800000 */
.L_x_125:
[----:B------:R-:W-:-:S04]  /*2d20*/  UIADD3 UR4, UPT, UPT, UR32, 0x1, URZ ;  /* 0x0000000120047890 */ /* 0x000fc8000fffe0ff */
[----:B------:R-:W-:-:S04]  /*2d30*/  UISETP.NE.AND UP0, UPT, UR4, 0x22, UPT ;  /* 0x000000220400788c */ /* 0x000fc8000bf05270 */
[----:B------:R-:W-:Y:S02]  /*2d40*/  USEL UR5, URZ, 0x1, UP0 ;  /* 0x00000001ff057887 */ /* 0x000fe40008000000 */
[----:B------:R-:W-:Y:S02]  /*2d50*/  USEL UR4, UR4, URZ, UP0 ;  /* 0x000000ff04047287 */ /* 0x000fe40008000000 */
[----:B------:R-:W-:Y:S02]  /*2d60*/  ULOP3.LUT UR6, UR22, UR5, URZ, 0x3c, !UPT ;  /* 0x0000000516067292 */ /* 0x000fe4000f8e3cff */
[----:B------:R-:W-:-:S04]  /*2d70*/  ULEA UR5, UR4, UR23, 0x3 ;  /* 0x0000001704057291 */ /* 0x000fc8000f8e18ff */
[----:B-1----:R-:W-:-:S04]  /*2d80*/  MOV R2, UR6 ;  /* 0x0000000600027c02 */ /* 0x002fc80008000f00 */
[----:B------:R-:W-:-:S04]  /*2d90*/  SHF.L.U32 R2, R2, 0x1f, RZ ;  /* 0x0000001f02027819 */ /* 0x000fc800000006ff */
[----:B------:R-:W1:Y:S02]  /*2da0*/  SYNCS.PHASECHK.TRANS64.TRYWAIT P0, [UR5], R2 ;  /* 0x00000002ff0075a7 */ /* 0x000e640008001105 */
[----:B-1----:R-:W-:Y:S05]  /*2db0*/  @!P0 BRA `(.L_x_35) ;  /* 0x0000006000208947 */ /* 0x002fea0003800000 */
.L_x_127:
        /* <DEDUP_REMOVED lines=10> */
.L_x_129:
        /* <DEDUP_REMOVED lines=10> */
.L_x_131:
        /* <DEDUP_REMOVED lines=10> */
.L_x_133:
        /* <DEDUP_REMOVED lines=10> */
.L_x_135:
        /* <DEDUP_REMOVED lines=10> */
.L_x_137:
        /* <DEDUP_REMOVED lines=10> */
.L_x_139:
        /* <DEDUP_REMOVED lines=10> */
.L_x_141:
        /* <DEDUP_REMOVED lines=10> */
.L_x_143:
        /* <DEDUP_REMOVED lines=10> */
.L_x_145:
        /* <DEDUP_REMOVED lines=10> */
.L_x_147:
        /* <DEDUP_REMOVED lines=10> */
.L_x_149:
        /* <DEDUP_REMOVED lines=10> */
.L_x_151:
        /* <DEDUP_REMOVED lines=10> */
.L_x_153:
        /* <DEDUP_REMOVED lines=10> */
.L_x_155:
        /* <DEDUP_REMOVED lines=10> */
.L_x_157:
        /* <DEDUP_REMOVED lines=10> */
.L_x_159:
        /* <DEDUP_REMOVED lines=10> */
.L_x_161:
        /* <DEDUP_REMOVED lines=10> */
.L_x_163:
        /* <DEDUP_REMOVED lines=10> */
.L_x_165:
        /* <DEDUP_REMOVED lines=10> */
.L_x_167:
        /* <DEDUP_REMOVED lines=10> */
.L_x_169:
        /* <DEDUP_REMOVED lines=10> */
.L_x_171:
        /* <DEDUP_REMOVED lines=10> */
.L_x_173:
        /* <DEDUP_REMOVED lines=10> */
.L_x_175:
        /* <DEDUP_REMOVED lines=10> */
.L_x_177:
        /* <DEDUP_REMOVED lines=10> */
.L_x_179:
        /* <DEDUP_REMOVED lines=10> */
.L_x_181:
        /* <DEDUP_REMOVED lines=10> */
.L_x_183:
        /* <DEDUP_REMOVED lines=10> */
.L_x_185:
        /* <DEDUP_REMOVED lines=10> */
.L_x_187:
        /* <DEDUP_REMOVED lines=10> */
.L_x_189:
[----:B------:R-:W-:-:S04]  /*4120*/  UIADD3 UR4, UPT, UPT, UR4, 0x1, URZ ;  /* 0x0000000104047890 */ /* 0x000fc8000fffe0ff */
[----:B------:R-:W-:-:S04]  /*4130*/  UISETP.NE.AND UP0, UPT, UR4, 0x22, UPT ;  /* 0x000000220400788c */ /* 0x000fc8000bf05270 */
[----:B------:R-:W-:Y:S02]  /*4140*/  USEL UR5, URZ, 0x1, UP0 ;  /* 0x00000001ff057887 */ /* 0x000fe40008000000 */
[----:B------:R-:W-:Y:S02]  /*4150*/  USEL UR4, UR4, URZ, UP0 ;  /* 0x000000ff04047287 */ /* 0x000fe40008000000 */
[----:B------:R-:W-:Y:S02]  /*4160*/  ULOP3.LUT UR5, UR6, UR5, URZ, 0x3c, !UPT ;  /* 0x0000000506057292 */ /* 0x000fe4000f8e3cff */
[----:B------:R-:W-:-:S04]  /*4170*/  ULEA UR4, UR4, UR23, 0x3 ;  /* 0x0000001704047291 */ /* 0x000fc8000f8e18ff */
[----:B-1----:R-:W-:Y:S02]  /*4180*/  IMAD.U32 R2, RZ, RZ, UR5 ;  /* 0x00000005ff027e24 */ /* 0x002fe4000f8e00ff */
[----:B------:R-:W-:-:S03]  /*4190*/  MOV R0, UR4 ;  /* 0x0000000400007c02 */ /* 0x000fc60008000f00 */
[----:B------:R-:W-:-:S07]  /*41a0*/  SHF.L.U32 R2, R2, 0x1f, RZ ;  /* 0x0000001f02027819 */ /* 0x000fce00000006ff */
.L_x_67:
[----:B-1----:R1:W2:Y:S02]  /*41b0*/  SYNCS.PHASECHK.TRANS64.TRYWAIT P0, [R0+URZ], R2 ;  /* 0x00000002000075a7 */ /* 0x0022a400080011ff */
[----:B--2---:R-:W-:Y:S05]  /*41c0*/  @!P0 NANOSLEEP.SYNCS 0x989680 ;  /* 0x009896800000895d */ /* 0x004fea0003900000 */
[----:B------:R-:W2:Y:S02]  /*41d0*/  @!P0 SYNCS.PHASECHK.TRANS64 P0, [R0+URZ], R2 ;  /* 0x00000002000085a7 */ /* 0x000ea400080010ff */
[----:B--2---:R-:W-:Y:S05]  /*41e0*/  @P0 EXIT ;  /* 0x000000000000094d */ /* 0x004fea0003800000 */
[----:B------:R-:W-:Y:S05]  /*41f0*/  BRA `(.L_x_67) ;  /* 0xfffffffc00ec7947 */ /* 0x000fea000383ffff */
.L_x_17:
[----:B------:R-:W2:Y:S02]  /*4200*/  S2UR UR4, SR_CgaCtaId ;  /* 0x00000000000479c3 */ /* 0x000ea40000008800 */
[----:B--2---:R-:W-:-:S04]  /*4210*/  UISETP.NE.AND UP0, UPT, UR4, URZ, UPT ;  /* 0x000000ff0400728c */ /* 0x004fc8000bf05270 */
[----:B------:R-:W-:-:S09]  /*4220*/  UISETP.NE.OR UP0, UPT, UR15, 0x1, UP0 ;  /* 0x000000010f00788c */ /* 0x000fd20008705670 */
[----:B------:R-:W-:Y:S05]  /*4230*/  BRA.U UP0, `(.L_x_68) ;  /* 0x0000000100b47547 */ /* 0x000fea000b800000 */
[----:B------:R-:W2:Y:S01]  /*4240*/  S2UR UR5, SR_CgaCtaId ;  /* 0x00000000000579c3 */ /* 0x000ea20000008800 */
[----:B------:R-:W-:Y:S01]  /*4250*/  UMOV UR4, 0x400 ;  /* 0x0000040000047882 */ /* 0x000fe20000000000 */
[----:B------:R-:W-:Y:S01]  /*4260*/  HFMA2 R3, -RZ, RZ, 0, 5.9604644775390625e-08 ;  /* 0x00000001ff037431 */ /* 0x000fe200000001ff */
[----:B------:R-:W-:Y:S01]  /*4270*/  ISETP.NE.AND P0, PT, R0, RZ, PT ;  /* 0x000000ff0000720c */ /* 0x000fe20003f05270 */
[----:B------:R-:W-:Y:S01]  /*4280*/  IMAD.MOV.U32 R8, RZ, RZ, RZ ;  /* 0x000000ffff087224 */ /* 0x000fe200078e00ff */
[----:B--2---:R-:W-:-:S04]  /*4290*/  ULEA UR4, UR5, UR4, 0x18 ;  /* 0x0000000405047291 */ /* 0x004fc8000f8ec0ff */
[----:B------:R-:W-:Y:S02]  /*42a0*/  UIADD3 UR5, UPT, UPT, UR4, 0x248, URZ ;  /* 0x0000024804057890 */ /* 0x000fe4000fffe0ff */
[----:B------:R-:W-:Y:S02]  /*42b0*/  UIADD3 UR8, UPT, UPT, UR4, 0x240, URZ ;  /* 0x0000024004087890 */ /* 0x000fe4000fffe0ff */
[----:B------:R-:W-:-:S12]  /*42c0*/  UPRMT UR5, URZ, 0x654, UR5 ;  /* 0x00000654ff057896 */ /* 0x000fd80008000005 */
.L_x_71:
[----:B------:R-:W-:Y:S01]  /*42d0*/  SHF.L.U32 R6, R3, 0x1f, RZ ;  /* 0x0000001f03067819 */ /* 0x000fe200000006ff */
[----:B------:R-:W-:Y:S02]  /*42e0*/  IMAD.U32 R4, RZ, RZ, UR8 ;  /* 0x00000008ff047e24 */ /* 0x000fe4000f8e00ff */
[----:B------:R-:W-:Y:S01]  /*42f0*/  @!P0 IMAD.MOV.U32 R5, RZ, RZ, 0x10 ;  /* 0x00000010ff058424 */ /* 0x000fe200078e00ff */
[----:B------:R-:W2:Y:S02]  /*4300*/  SYNCS.PHASECHK.TRANS64.TRYWAIT P1, [UR4+0x248], R6 ;  /* 0x00024806ff0075a7 */ /* 0x000ea40008021104 */
[----:B------:R-:W-:-:S04]  /*4310*/  PRMT R4, R0, 0x654, R4 ;  /* 0x0000065400047816 */ /* 0x000fc80000000004 */
[----:B------:R-:W-:Y:S01]  /*4320*/  SEL R2, R4, R2, !P0 ;  /* 0x0000000204027207 */ /* 0x000fe20004000000 */
[----:B--2---:R-:W-:Y:S06]  /*4330*/  @!P1 BRA `(.L_x_69) ;  /* 0x0000005400c09947 */ /* 0x004fec0003800000 */
.L_x_191:
[----:B------:R-:W-:Y:S01]  /*4340*/  UIADD3 UR6, UPT, UPT, UR4, 0x280, URZ ;  /* 0x0000028004067890 */ /* 0x000fe2000fffe0ff */
[----:B------:R3:W-:Y:S01]  /*4350*/  @!P0 SYNCS.ARRIVE.TRANS64.RED RZ, [R2+URZ], R5 ;  /* 0x0000000502ff89a7 */ /* 0x0007e200080004ff */
[----:B------:R-:W-:Y:S01]  /*4360*/  UIADD3 UR7, UPT, UPT, UR4, 0x240, URZ ;  /* 0x0000024004077890 */ /* 0x000fe2000fffe0ff */
[----:B------:R-:W-:-:S08]  /*4370*/  LOP3.LUT R3, R3, 0x1, RZ, 0x3c, !PT ;  /* 0x0000000103037812 */ /* 0x000fd000078e3cff */
[----:B------:R-:W-:Y:S06]  /*4380*/  UGETNEXTWORKID.BROADCAST [UR6], [UR7] ;  /* 0x00000000060073ca */ /* 0x000fec0008000100 */
[----:B---3--:R-:W-:-:S04]  /*4390*/  SHF.L.U32 R5, R8, 0x1f, RZ ;  /* 0x0000001f08057819 */ /* 0x008fc800000006ff */
[----:B------:R-:W3:Y:S02]  /*43a0*/  SYNCS.PHASECHK.TRANS64.TRYWAIT P1, [UR4+0x240], R5 ;  /* 0x00024005ff0075a7 */ /* 0x000ee40008021104 */
[----:B---3--:R-:W-:Y:S05]  /*43b0*/  @!P1 BRA `(.L_x_70) ;  /* 0x0000005400b89947 */ /* 0x008fea0003800000 */
.L_x_193:
[----:B--2---:R-:W2:Y:S01]  /*43c0*/  LDS.128 R4, [UR4+0x280] ;  /* 0x00028004ff047984 */ /* 0x004ea20008000c00 */
[----:B------:R-:W-:Y:S01]  /*43d0*/  LOP3.LUT R8, R8, 0x1, RZ, 0x3c, !PT ;  /* 0x0000000108087812 */ /* 0x000fe200078e3cff */
[----:B------:R-:W-:Y:S01]  /*43e0*/  @!PT LDS RZ, [RZ] ;  /* 0x00000000fffff984 */ /* 0x000fe20000000800 */
[----:B------:R-:W-:Y:S01]  /*43f0*/  @!PT LDS RZ, [RZ] ;  /* 0x00000000fffff984 */ /* 0x000fe20000000800 */
[----:B------:R-:W-:Y:S01]  /*4400*/  @!PT LDS RZ, [RZ] ;  /* 0x00000000fffff984 */ /* 0x000fe20000000800 */
[----:B------:R-:W-:Y:S01]  /*4410*/  @!PT LDS RZ, [RZ] ;  /* 0x00000000fffff984 */ /* 0x000fe20000000800 */
[----:B------:R3:W-:Y:S06]  /*4420*/  MEMBAR.ALL.CTA ;  /* 0x0000000000007992 */ /* 0x0007ec0000008000 */
[----:B---3--:R-:W3:Y:S02]  /*4430*/  FENCE.VIEW.ASYNC.S ;  /* 0x00000000000073c6 */ /* 0x008ee40000000000 */
[----:B---3--:R-:W-:Y:S01]  /*4440*/  SYNCS.ARRIVE.TRANS64.RED.A1T0 RZ, [UR5], RZ ;  /* 0x000000ffffff79a7 */ /* 0x008fe20008100405 */
[----:B--2---:R-:W-:-:S13]  /*4450*/  LOP3.LUT P1, RZ, R6, 0x1, RZ, 0xc0, !PT ;  /* 0x0000000106ff7812 */ /* 0x004fda000782c0ff */
[----:B------:R-:W-:Y:S05]  /*4460*/  @P1 BRA `(.L_x_71) ;  /* 0xfffffffc00981947 */ /* 0x000fea000383ffff */
[----:B------:R-:W-:-:S04]  /*4470*/  SHF.L.U32 R0, R3, 0x1f, RZ ;  /* 0x0000001f03007819 */ /* 0x000fc800000006ff */
[----:B------:R-:W2:Y:S02]  /*4480*/  SYNCS.PHASECHK.TRANS64 P0, [UR4+0x248], R0 ;  /* 0x00024800ff0075a7 */ /* 0x000ea40008001004 */
[----:B-12---:R-:W-:Y:S05]  /*4490*/  @P0 EXIT ;  /* 0x000000000000094d */ /* 0x006fea0003800000 */
[----:B------:R-:W-:-:S07]  /*44a0*/  MOV R0, UR4 ;  /* 0x0000000400007c02 */ /* 0x000fce0008000f00 */
.L_x_72:
[----:B-1----:R-:W-:-:S04]  /*44b0*/  SHF.L.U32 R2, R3, 0x1f, RZ ;  /* 0x0000001f03027819 */ /* 0x002fc800000006ff */
[----:B------:R1:W2:Y:S03]  /*44c0*/  SYNCS.PHASECHK.TRANS64.TRYWAIT P0, [R0+URZ+0x248], R2 ;  /* 0x00024802000075a7 */ /* 0x0002a600080011ff */
[----:B--2---:R-:W-:Y:S05]  /*44d0*/  @!P0 NANOSLEEP.SYNCS 0x989680 ;  /* 0x009896800000895d */ /* 0x004fea0003900000 */
[----:B------:R-:W2:Y:S02]  /*44e0*/  @!P0 SYNCS.PHASECHK.TRANS64 P0, [R0+URZ+0x248], R2 ;  /* 0x00024802000085a7 */ /* 0x000ea400080010ff */
[----:B--2---:R-:W-:Y:S05]  /*44f0*/  @P0 EXIT ;  /* 0x000000000000094d */ /* 0x004fea0003800000 */
[----:B------:R-:W-:Y:S05]  /*4500*/  BRA `(.L_x_72) ;  /* 0xfffffffc00e87947 */ /* 0x000fea000383ffff */
.L_x_68:
[----:B------:R-:W-:-:S09]  /*4510*/  UISETP.NE.AND UP0, UPT, UR15, URZ, UPT ;  /* 0x000000ff0f00728c */ /* 0x000fd2000bf05270 */
[----:B------:R-:W-:Y:S05]  /*4520*/  BRA.U UP0, `(.L_x_73) ;  /* 0x0000000d001c7547 */ /* 0x000fea000b800000 */
[----:B------:R-:W2:Y:S01]  /*4530*/  S2UR UR7, SR_CgaCtaId ;  /* 0x00000000000779c3 */ /* 0x000ea20000008800 */
[----:B------:R-:W-:Y:S01]  /*4540*/  UMOV UR4, 0x40 ;  /* 0x0000004000047882 */ /* 0x000fe20000000000 */
[----:B------:R-:W-:Y:S01]  /*4550*/  NOP ;  /* 0x0000000000007918 */ /* 0x000fe20000000000 */
[----:B------:R-:W-:Y:S01]  /*4560*/  UMOV UR6, 0x400 ;  /* 0x0000040000067882 */ /* 0x000fe20000000000 */
[----:B--2---:R-:W-:Y:S02]  /*4570*/  ULEA UR5, UR7, UR4, 0x18 ;  /* 0x0000000407057291 */ /* 0x004fe4000f8ec0ff */
[----:B------:R-:W-:-:S07]  /*4580*/  ULEA UR6, UR7, UR6, 0x18 ;  /* 0x0000000607067291 */ /* 0x000fce000f8ec0ff */
[----:B------:R-:W2:Y:S02]  /*4590*/  LDS.U8 R0, [UR5+0x1c] ;  /* 0x00001c05ff007984 */ /* 0x000ea40008000000 */
[----:B--2---:R-:W-:-:S13]  /*45a0*/  ISETP.NE.AND P0, PT, R0, RZ, PT ;  /* 0x000000ff0000720c */ /* 0x004fda0003f05270 */
[----:B------:R-:W-:Y:S05]  /*45b0*/  @P0 BRA `(.L_x_74) ;  /* 0x0000000000580947 */ /* 0x000fea0003800000 */
[----:B------:R-:W-:-:S13]  /*45c0*/  ELECT P0, URZ, PT ;  /* 0x0000000000ff782f */ /* 0x000fda0003800000 */
[----:B------:R-:W-:Y:S05]  /*45d0*/  @!P0 BRA `(.L_x_75) ;  /* 0x0000000000608947 */ /* 0x000fea0003800000 */
[----:B------:R-:W-:Y:S01]  /*45e0*/  UMOV UR4, 0x10 ;  /* 0x0000001000047882 */ /* 0x000fe20000000000 */
[----:B------:R-:W-:Y:S01]  /*45f0*/  HFMA2 R0, -RZ, RZ, 0, 5.9604644775390625e-08 ;  /* 0x00000001ff007431 */ /* 0x000fe200000001ff */
[----:B------:R-:W-:-:S03]  /*4600*/  MOV R2, 0xffff ;  /* 0x0000ffff00027802 */ /* 0x000fc60000000f00 */
[----:B------:R-:W-:Y:S04]  /*4610*/  DEPBAR.LE SB2, 0x36 ;  /* 0x0000ad800000791a */ /* 0x000fe80000000000 */
[----:B------:R-:W2:Y:S02]  /*4620*/  UTCATOMSWS.FIND_AND_SET.ALIGN UP0, UR4, UR4 ;  /* 0x00000004000475e3 */ /* 0x000ea40008000800 */
[----:B--2---:R-:W-:Y:S01]  /*4630*/  MOV R3, UR4 ;  /* 0x0000000400037c02 */ /* 0x004fe20008000f00 */
[----:B------:R-:W-:Y:S06]  /*4640*/  BRA.U UP0, `(.L_x_76) ;  /* 0x0000000100187547 */ /* 0x000fec000b800000 */
.L_x_77:
[----:B------:R-:W-:Y:S05]  /*4650*/  NANOSLEEP 0x64 ;  /* 0x000000640000795d */ /* 0x000fea0003800000 */
[----:B------:R-:W-:-:S05]  /*4660*/  UMOV UR4, 0x10 ;  /* 0x0000001000047882 */ /* 0x000fca0000000000 */
[----:B------:R-:W-:Y:S04]  /*4670*/  DEPBAR.LE SB2, 0x36 ;  /* 0x0000ad800000791a */ /* 0x000fe80000000000 */
[----:B------:R-:W2:Y:S02]  /*4680*/  UTCATOMSWS.FIND_AND_SET.ALIGN UP0, UR4, UR4 ;  /* 0x00000004000475e3 */ /* 0x000ea40008000800 */
[----:B--2---:R-:W-:Y:S01]  /*4690*/  MOV R3, UR4 ;  /* 0x0000000400037c02 */ /* 0x004fe20008000f00 */
[----:B------:R-:W-:Y:S05]  /*46a0*/  BRA.U !UP0, `(.L_x_77) ;  /* 0xfffffffd08e87547 */ /* 0x000fea000b83ffff */
.L_x_76:
[-C--:B------:R-:W-:Y:S02]  /*46b0*/  SHF.L.U32 R2, R2, R3.reuse, RZ ;  /* 0x0000000302027219 */ /* 0x080fe400000006ff */
[----:B------:R-:W-:Y:S01]  /*46c0*/  SHF.L.U32 R0, R0, R3, RZ ;  /* 0x0000000300007219 */ /* 0x000fe200000006ff */
[----:B------:R-:W-:Y:S02]  /*46d0*/  IMAD.SHL.U32 R3, R3, 0x20, RZ ;  /* 0x0000002003037824 */ /* 0x000fe400078e00ff */
[----:B------:R2:W-:Y:S04]  /*46e0*/  ATOMS.OR RZ, [UR5+0x14], R2 ;  /* 0x00001402ffff798c */ /* 0x0005e8000b000005 */
[----:B------:R2:W-:Y:S04]  /*46f0*/  ATOMS.OR RZ, [UR5+0x18], R0 ;  /* 0x00001800ffff798c */ /* 0x0005e8000b000005 */
[----:B------:R2:W-:Y:S01]  /*4700*/  STS [UR6+0x290], R3 ;  /* 0x00029003ff007988 */ /* 0x0005e20008000806 */
[----:B------:R-:W-:Y:S05]  /*4710*/  BRA `(.L_x_75) ;  /* 0x0000000000107947 */ /* 0x000fea0003800000 */
.L_x_74:
[----:B------:R-:W-:Y:S02]  /*4720*/  MOV R0, 0xffffffff ;  /* 0xffffffff00007802 */ /* 0x000fe40000000f00 */
[----:B------:R-:W-:-:S03]  /*4730*/  MOV R2, 0x4760 ;  /* 0x0000476000027802 */ /* 0x000fc60000000f00 */
[----:B------:R2:W-:Y:S04]  /*4740*/  STS [UR6+0x290], R0 ;  /* 0x00029000ff007988 */ /* 0x0005e80008000806 */
[----:B-12--5:R-:W-:Y:S05]  /*4750*/  CALL.REL.NOINC `($__internal_1_$__cuda_sm10x_tcgen05_guardrail_trap_phase_invalid_during_alloc) ;  /* 0x0000005400f87944 */ /* 0x026fea0003c00000 */
.L_x_75:
[----:B------:R-:W-:Y:S05]  /*4760*/  WARPSYNC.ALL ;  /* 0x0000000000007948 */ /* 0x000fea0003800000 */
[----:B------:R-:W3:Y:S01]  /*4770*/  S2UR UR4, SR_CgaCtaId ;  /* 0x00000000000479c3 */ /* 0x000ee20000008800 */
[----:B------:R-:W-:Y:S01]  /*4780*/  UMOV UR15, 0x400 ;  /* 0x00000400000f7882 */ /* 0x000fe20000000000 */
[----:B------:R-:W-:-:S06]  /*4790*/  NOP ;  /* 0x0000000000007918 */ /* 0x000fcc0000000000 */
[----:B------:R-:W-:Y:S06]  /*47a0*/  BAR.ARV 0x6, 0xa0 ;  /* 0x0182800000007b1d */ /* 0x000fec0000002000 */
[----:B------:R-:W4:Y:S01]  /*47b0*/  LDCU UR5, c[0x0][0x390] ;  /* 0x00007200ff0577ac */ /* 0x000f220008000800 */
[----:B------:R-:W-:Y:S01]  /*47c0*/  IMAD.MOV.U32 R8, RZ, RZ, 0x1 ;  /* 0x00000001ff087424 */ /* 0x000fe200078e00ff */
[----:B------:R-:W1:Y:S01]  /*47d0*/  LDCU UR6, c[0x0][0x390] ;  /* 0x00007200ff0677ac */ /* 0x000e620008000800 */
[----:B------:R-:W-:Y:S01]  /*47e0*/  UMOV UR18, URZ ;  /* 0x000000ff00127c82 */ /* 0x000fe20008000000 */
[----:B------:R-:W-:Y:S01]  /*47f0*/  UMOV UR12, URZ ;  /* 0x000000ff000c7c82 */ /* 0x000fe20008000000 */
[----:B---3--:R-:W-:Y:S01]  /*4800*/  ULEA UR15, UR4, UR15, 0x18 ;  /* 0x0000000f040f7291 */ /* 0x008fe2000f8ec0ff */
[----:B------:R-:W-:Y:S01]  /*4810*/  UMOV UR20, 0x0 ;  /* 0x0000000000147882 */ /* 0x000fe20000000000 */
[----:B------:R-:W-:-:S02]  /*4820*/  UMOV UR21, 0x8118010 ;  /* 0x0811801000157882 */ /* 0x000fc40000000000 */
[----:B------:R-:W-:Y:S02]  /*4830*/  UIADD3 UR17, UPT, UPT, UR15, 0x4600, URZ ;  /* 0x000046000f117890 */ /* 0x000fe4000fffe0ff */
[----:B----4-:R-:W-:-:S03]  /*4840*/  UIADD3 UR5, UPT, UPT, UR5, 0x1f, URZ ;  /* 0x0000001f05057890 */ /* 0x010fc6000fffe0ff */
[----:B------:R-:W2:Y:S01]  /*4850*/  LDS R9, [UR15+0x290] ;  /* 0x0002900fff097984 */ /* 0x000ea20008000800 */
[----:B------:R-:W-:Y:S02]  /*4860*/  USHF.R.U32.HI UR17, URZ, 0x4, UR17 ;  /* 0x00000004ff117899 */ /* 0x000fe40008011611 */
[----:B------:R-:W-:Y:S02]  /*4870*/  USHF.R.S32.HI UR4, URZ, 0x1f, UR5 ;  /* 0x0000001fff047899 */ /* 0x000fe40008011405 */
[----:B------:R-:W-:Y:S02]  /*4880*/  ULOP3.LUT UR17, UR17, 0x3fff, URZ, 0xc0, !UPT ;  /* 0x00003fff11117892 */ /* 0x000fe4000f8ec0ff */
[----:B------:R-:W-:Y:S02]  /*4890*/  ULEA.HI UR4, UR4, UR5, URZ, 0x5 ;  /* 0x0000000504047291 */ /* 0x000fe4000f8f28ff */
[----:B------:R-:W-:Y:S02]  /*48a0*/  UIADD3 UR5, UPT, UPT, UR15, 0x26600, URZ ;  /* 0x000266000f057890 */ /* 0x000fe4000fffe0ff */
[----:B------:R-:W-:-:S02]  /*48b0*/  USHF.R.S32.HI UR22, URZ, 0x5, UR4 ;  /* 0x00000005ff167899 */ /* 0x000fc40008011404 */
[----:B------:R-:W-:Y:S02]  /*48c0*/  UIADD3 UR4, UPT, UPT, UR15, 0x248, URZ ;  /* 0x000002480f047890 */ /* 0x000fe4000fffe0ff */
[----:B------:R-:W-:Y:S02]  /*48d0*/  UISETP.LT.AND UP0, UPT, UR22, 0x1, UPT ;  /* 0x000000011600788c */ /* 0x000fe4000bf01270 */
[----:B------:R-:W-:Y:S02]  /*48e0*/  USHF.R.U32.HI UR5, URZ, 0x4, UR5 ;  /* 0x00000004ff057899 */ /* 0x000fe40008011605 */
[----:B------:R-:W-:Y:S02]  /*48f0*/  USEL UR24, UR22, 0x1, !UP0 ;  /* 0x0000000116187887 */ /* 0x000fe4000c000000 */
[----:B------:R-:W-:Y:S02]  /*4900*/  UPRMT UR23, URZ, 0x654, UR4 ;  /* 0x00000654ff177896 */ /* 0x000fe40008000004 */
[----:B------:R-:W-:-:S02]  /*4910*/  ULOP3.LUT UR16, UR5, 0x3fff, URZ, 0xc0, !UPT ;  /* 0x00003fff05107892 */ /* 0x000fc4000f8ec0ff */
[----:B------:R-:W-:Y:S02]  /*4920*/  UIADD3 UR24, UPT, UPT, -UR24, URZ, URZ ;  /* 0x000000ff18187290 */ /* 0x000fe4000fffe1ff */
[----:B-1----:R-:W-:Y:S01]  /*4930*/  UISETP.GE.AND UP4, UPT, UR6, 0x1, UPT ;  /* 0x000000010600788c */ /* 0x002fe2000bf86270 */
[C---:B--2---:R-:W-:Y:S01]  /*4940*/  VIADD R3, R9.reuse, 0x40 ;  /* 0x0000004009037836 */ /* 0x044fe20000000000 */
[----:B------:R-:W-:-:S04]  /*4950*/  LOP3.LUT R2, R9, 0xffff, RZ, 0xc0, !PT ;  /* 0x0000ffff09027812 */ /* 0x000fc800078ec0ff */
[----:B------:R-:W-:-:S05]  /*4960*/  LOP3.LUT R3, R3, 0xffff, RZ, 0xc0, !PT ;  /* 0x0000ffff03037812 */ /* 0x000fca00078ec0ff */
[----:B------:R1:W-:Y:S02]  /*4970*/  STL.64 [R1], R2 ;  /* 0x0000000201007387 */ /* 0x0003e40000100a00 */
[----:B-1----:R-:W-:-:S07]  /*4980*/  CS2R R2, SRZ ;  /* 0x0000000000027805 */ /* 0x002fce000001ff00 */
.L_x_84:
[----:B-1----:R-:W-:-:S04]  /*4990*/  SHF.L.U32 R4, R3, 0x1f, RZ ;  /* 0x0000001f03047819 */ /* 0x002fc800000006ff */
[----:B------:R-:W1:Y:S02]  /*49a0*/  SYNCS.PHASECHK.TRANS64.TRYWAIT P0, [UR15+0x240], R4 ;  /* 0x00024004ff0075a7 */ /* 0x000e64000800110f */
[----:B-12-4-:R-:W-:Y:S05]  /*49b0*/  @!P0 BRA `(.L_x_78) ;  /* 0x0000005000508947 */ /* 0x016fea0003800000 */
.L_x_195:
[----:B-1----:R-:W1:Y:S01]  /*49c0*/  LDS.128 R4, [UR15+0x280] ;  /* 0x0002800fff047984 */ /* 0x002e620008000c00 */
[----:B------:R-:W-:Y:S01]  /*49d0*/  ULEA UR19, UR18, UR15, 0x3 ;  /* 0x0000000f12137291 */ /* 0x000fe2000f8e18ff */
[----:B------:R-:W-:Y:S01]  /*49e0*/  SHF.L.U32 R0, R8, 0x1f, RZ ;  /* 0x0000001f08007819 */ /* 0x000fe200000006ff */
[----:B------:R-:W-:Y:S01]  /*49f0*/  @!PT LDS RZ, [RZ] ;  /* 0x00000000fffff984 */ /* 0x000fe20000000800 */
[----:B------:R-:W-:Y:S01]  /*4a00*/  @!PT LDS RZ, [RZ] ;  /* 0x00000000fffff984 */ /* 0x000fe20000000800 */
[----:B------:R-:W-:Y:S01]  /*4a10*/  @!PT LDS RZ, [RZ] ;  /* 0x00000000fffff984 */ /* 0x000fe20000000800 */
[----:B------:R-:W-:Y:S01]  /*4a20*/  @!PT LDS RZ, [RZ] ;  /* 0x00000000fffff984 */ /* 0x000fe20000000800 */
[----:B------:R2:W-:Y:S06]  /*4a30*/  MEMBAR.ALL.CTA ;  /* 0x0000000000007992 */ /* 0x0005ec0000008000 */
[----:B--2---:R-:W2:Y:S02]  /*4a40*/  FENCE.VIEW.ASYNC.S ;  /* 0x00000000000073c6 */ /* 0x004ea40000000000 */
[----:B--2---:R-:W-:Y:S01]  /*4a50*/  SYNCS.ARRIVE.TRANS64.RED.A1T0 RZ, [UR23], RZ ;  /* 0x000000ffffff79a7 */ /* 0x004fe20008100417 */
[----:B------:R-:W2:Y:S01]  /*4a60*/  SYNCS.PHASECHK.TRANS64.TRYWAIT P0, [UR19+0x260], R0 ;  /* 0x00026000ff0075a7 */ /* 0x000ea20008001113 */
[----:B-1----:R-:W-:Y:S01]  /*4a70*/  LOP3.LUT P2, RZ, R6, 0x1, RZ, 0xc0, !PT ;  /* 0x0000000106ff7812 */ /* 0x002fe2000784c0ff */
[----:B--2---:R-:W-:-:S12]  /*4a80*/  @!P0 BRA `(.L_x_79) ;  /* 0x0000005000348947 */ /* 0x004fd80003800000 */
.L_x_197:
[----:B------:R-:W-:Y:S05]  /*4a90*/  BRA.U !UP4, `(.L_x_80) ;  /* 0x000000010cb07547 */ /* 0x000fea000b800000 */
[----:B-1----:R-:W-:Y:S01]  /*4aa0*/  IMAD.U32 R0, RZ, RZ, UR18 ;  /* 0x00000012ff007e24 */ /* 0x002fe2000f8e00ff */
[----:B------:R-:W-:-:S04]  /*4ab0*/  ULEA UR4, UR12, UR15, 0x3 ;  /* 0x0000000f0c047291 */ /* 0x000fc8000f8e18ff */
[----:B------:R-:W-:-:S05]  /*4ac0*/  LEA R0, R0, R1, 0x2 ;  /* 0x0000000100007211 */ /* 0x000fca00078e10ff */
[----:B------:R1:W5:Y:S01]  /*4ad0*/  LDL R4, [R0] ;  /* 0x0000000000047983 */ /* 0x0003620000100800 */
[----:B------:R-:W-:Y:S01]  /*4ae0*/  UPLOP3.LUT UP2, UPT, UPT, UPT, UPT, 0x40, 0x4 ;  /* 0x000000000004789c */ /* 0x000fe20003f4e870 */
[----:B------:R-:W-:Y:S01]  /*4af0*/  UMOV UR14, UR24 ;  /* 0x00000018000e7c82 */ /* 0x000fe20008000000 */
[----:B------:R-:W-:Y:S01]  /*4b00*/  UMOV UR13, UR22 ;  /* 0x00000016000d7c82 */ /* 0x000fe20008000000 */
[----:B------:R-:W-:Y:S01]  /*4b10*/  UMOV UR5, UR12 ;  /* 0x0000000c00057c82 */ /* 0x000fe20008000000 */
[----:B-1----:R-:W-:-:S04]  /*4b20*/  SHF.L.U32 R0, R2, 0x1f, RZ ;  /* 0x0000001f02007819 */ /* 0x002fc800000006ff */
[----:B------:R1:W2:Y:S03]  /*4b30*/  SYNCS.PHASECHK.TRANS64.TRYWAIT P1, [UR4], R0 ;  /* 0x00000000ff0075a7 */ /* 0x0002a60008021104 */
.L_x_83:
[----:B------:R-:W-:Y:S02]  /*4b40*/  UIADD3 UR14, UPT, UPT, UR14, 0x1, URZ ;  /* 0x000000010e0e7890 */ /* 0x000fe4000fffe0ff */
[----:B------:R-:W-:Y:S02]  /*4b50*/  ULEA UR11, UR5, UR15, 0x3 ;  /* 0x0000000f050b7291 */ /* 0x000fe4000f8e18ff */
[----:B------:R-:W-:Y:S01]  /*4b60*/  UISETP.NE.AND UP3, UPT, UR14, URZ, UPT ;  /* 0x000000ff0e00728c */ /* 0x000fe2000bf65270 */
[----:B--234-:R-:W-:Y:S10]  /*4b70*/  @P1 BRA `(.L_x_81) ;  /* 0x00000000000c1947 */ /* 0x01cff40003800000 */
[----:B------:R-:W-:Y:S04]  /*4b80*/  SHF.L.U32 R5, R2, 0x1f, RZ ;  /* 0x0000001f02057819 */ /* 0x000fe800000006ff */
[----:B------:R-:W2:Y:S02]  /*4b90*/  SYNCS.PHASECHK.TRANS64.TRYWAIT P0, [UR11], R5 ;  /* 0x00000005ff0075a7 */ /* 0x000ea4000800110b */
[----:B--2---:R-:W-:Y:S05]  /*4ba0*/  @!P0 BRA `(.L_x_82) ;  /* 0x0000005000048947 */ /* 0x004fea0003800000 */
.L_x_81:
[----:B------:R-:W-:Y:S01]  /*4bb0*/  UISETP.NE.AND UP0, UPT, UR13, 0x1, UPT ;  /* 0x000000010d00788c */ /* 0x000fe2000bf05270 */
[----:B------:R-:W-:Y:S01]  /*4bc0*/  PLOP3.LUT P1, PT, PT, PT, PT, 0x80, 0x8 ;  /* 0x000000000008781c */ /* 0x000fe20003f2f070 */
[----:B------:R-:W-:Y:S02]  /*4bd0*/  UIADD3 UR4, UPT, UPT, UR5, 0x1, URZ ;  /* 0x0000000105047890 */ /* 0x000fe4000fffe0ff */
[----:B------:R-:W-:Y:S02]  /*4be0*/  UIADD3 UR13, UPT, UPT, UR13, -0x1, URZ ;  /* 0xffffffff0d0d7890 */ /* 0x000fe4000fffe0ff */
[----:B------:R-:W-:Y:S01]  /*4bf0*/  UISETP.NE.AND UP1, UPT, UR4, 0x22, UPT ;  /* 0x000000220400788c */ /* 0x000fe2000bf25270 */
[----:B------:R-:W-:Y:S01]  /*4c00*/  PLOP3.LUT P0, PT, PT, PT, UP0, 0x80, 0x8 ;  /* 0x000000000008781c */ /* 0x000fe20003f0f008 */
[----:B------:R-:W-:Y:S01]  /*4c10*/  UMOV UR9, 0x80004020 ;  /* 0x8000402000097882 */ /* 0x000fe20000000000 */
[----:B------:R-:W-:Y:S01]  /*4c20*/  UMOV UR7, 0x40004040 ;  /* 0x4000404000077882 */ /* 0x000fe20000000000 */
[----:B------:R-:W-:Y:S02]  /*4c30*/  USEL UR6, URZ, 0x1, UP1 ;  /* 0x00000001ff067887 */ /* 0x000fe40008800000 */
[----:B------:R-:W-:Y:S04]  /*4c40*/  USEL UR12, UR4, URZ, UP1 ;  /* 0x000000ff040c7287 */ /* 0x000fe80008800000 */
[----:B------:R-:W-:Y:S01]  /*4c50*/  @UP0 ULEA UR4, UR12, UR15, 0x3 ;  /* 0x0000000f0c040291 */ /* 0x000fe2000f8e18ff */
[----:B------:R-:W-:Y:S04]  /*4c60*/  LOP3.LUT R2, R2, UR6, RZ, 0x3c, !PT ;  /* 0x0000000602027c12 */ /* 0x000fe8000f8e3cff */
[----:B-1----:R-:W-:Y:S04]  /*4c70*/  @P0 SHF.L.U32 R0, R2, 0x1f, RZ ;  /* 0x0000001f02000819 */ /* 0x002fe800000006ff */
[----:B------:R3:W4:Y:S01]  /*4c80*/  @P0 SYNCS.PHASECHK.TRANS64.TRYWAIT P1, [UR4], R0 ;  /* 0x00000000ff0005a7 */ /* 0x0007220008021104 */
[----:B------:R-:W-:Y:S02]  /*4c90*/  USHF.L.U32 UR4, UR5, 0x7, URZ ;  /* 0x0000000705047899 */ /* 0x000fe400080006ff */
[----:B------:R-:W-:Y:S01]  /*4ca0*/  USHF.L.U32 UR5, UR5, 0x8, URZ ;  /* 0x0000000805057899 */ /* 0x000fe200080006ff */
[----:B------:R-:W-:Y:S11]  /*4cb0*/  ELECT P0, URZ, PT ;  /* 0x0000000000ff782f */ /* 0x000ff60003800000 */
[----:B------:R-:W-:Y:S02]  /*4cc0*/  @!UPT UIADD3 URZ, UPT, UPT, URZ, URZ, URZ ;  /* 0x000000fffffff290 */ /* 0x000fe4000fffe0ff */
[----:B-----5:R-:W-:Y:S01]  /*4cd0*/  @P0 R2UR.BROADCAST UR10, R4 ;  /* 0x00000000040a02ca */ /* 0x020fe200008e0000 */
[----:B------:R-:W-:Y:S02]  /*4ce0*/  UIADD3 UR8, UPT, UPT, UR16, UR4, URZ ;  /* 0x0000000410087290 */ /* 0x000fe4000fffe0ff */
[----:B------:R-:W-:Y:S02]  /*4cf0*/  UIADD3 UR6, UPT, UPT, UR17, UR5, URZ ;  /* 0x0000000511067290 */ /* 0x000fe4000fffe0ff */
[----:B------:R-:W-:Y:S01]  /*4d00*/  UIADD3 UR4, UPT, UPT, UR11, 0x110, URZ ;  /* 0x000001100b047890 */ /* 0x000fe2000fffe0ff */
[----:B------:R-:W-:Y:S07]  /*4d10*/  UMOV UR5, UR12 ;  /* 0x0000000c00057c82 */ /* 0x000fee0008000000 */
[----:B------:R3:W-:Y:S01]  /*4d20*/  UTCQMMA gdesc[UR6], gdesc[UR8], tmem[UR10], tmem[UR20], idesc[UR21], UP2 ;  /* 0x00ff1408060075ea */ /* 0x0007e2000900030a */
[----:B------:R-:W-:Y:S01]  /*4d30*/  UPLOP3.LUT UP2, UPT, UPT, UPT, UPT, 0x80, 0x8 ;  /* 0x000000000008789c */ /* 0x000fe20003f4f070 */
[----:B------:R3:W-:Y:S01]  /*4d40*/  UTCBAR [UR4], URZ ;  /* 0x000000ff040073e9 */ /* 0x0007e200080000ff */
[----:B------:R-:W-:Y:S09]  /*4d50*/  BRA.U UP3, `(.L_x_83) ;  /* 0xfffffffd03787547 */ /* 0x000ff2000b83ffff */
.L_x_80:
[----:B---3--:R-:W-:Y:S01]  /*4d60*/  UIADD3 UR4, UPT, UPT, UR18, 0x1, URZ ;  /* 0x0000000112047890 */ /* 0x008fe2000fffe0ff */
[----:B------:R-:W-:Y:S01]  /*4d70*/  LOP3.LUT R3, R3, 0x1, RZ, 0x3c, !PT ;  /* 0x0000000103037812 */ /* 0x000fe200078e3cff */
[----:B------:R-:W-:Y:S02]  /*4d80*/  UIADD3 UR5, UPT, UPT, UR19, 0x250, URZ ;  /* 0x0000025013057890 */ /* 0x000fe4000fffe0ff */
[----:B------:R-:W-:-:S04]  /*4d90*/  UISETP.NE.AND UP0, UPT, UR4, 0x2, UPT ;  /* 0x000000020400788c */ /* 0x000fc8000bf05270 */
[----:B------:R-:W-:Y:S02]  /*4da0*/  USEL UR6, URZ, 0x1, UP0 ;  /* 0x00000001ff067887 */ /* 0x000fe40008000000 */
[----:B------:R-:W-:Y:S01]  /*4db0*/  USEL UR18, UR4, URZ, UP0 ;  /* 0x000000ff04127287 */ /* 0x000fe20008000000 */
[----:B------:R2:W-:Y:S03]  /*4dc0*/  UTCBAR [UR5], URZ ;  /* 0x000000ff050073e9 */ /* 0x0005e600080000ff */
[----:B------:R-:W-:Y:S01]  /*4dd0*/  LOP3.LUT R8, R8, UR6, RZ, 0x3c, !PT ;  /* 0x0000000608087c12 */ /* 0x000fe2000f8e3cff */
[----:B------:R-:W-:Y:S07]  /*4de0*/  @P2 BRA `(.L_x_84) ;  /* 0xfffffff800e82947 */ /* 0x000fee000383ffff */
[----:B------:R-:W3:Y:S01]  /*4df0*/  S2UR UR6, SR_CgaCtaId ;  /* 0x00000000000679c3 */ /* 0x000ee20000008800 */
[----:B------:R-:W-:Y:S01]  /*4e00*/  ELECT P0, URZ, PT ;  /* 0x0000000000ff782f */ /* 0x000fe20003800000 */
[----:B-1----:R-:W-:Y:S01]  /*4e10*/  IMAD.MOV.U32 R0, RZ, RZ, 0x1 ;  /* 0x00000001ff007424 */ /* 0x002fe200078e00ff */
[----:B------:R-:W-:Y:S01]  /*4e20*/  UIADD3 UR15, UPT, UPT, UR15, 0x260, URZ ;  /* 0x000002600f0f7890 */ /* 0x000fe2000fffe0ff */
[----:B------:R-:W-:Y:S01]  /*4e30*/  SHF.L.U32 R2, R8, 0x1f, RZ ;  /* 0x0000001f08027819 */ /* 0x000fe200000006ff */
[----:B------:R-:W-:-:S03]  /*4e40*/  UMOV UR4, 0x40 ;  /* 0x0000004000047882 */ /* 0x000fc60000000000 */
[----:B------:R-:W-:Y:S01]  /*4e50*/  UVIRTCOUNT.DEALLOC.SMPOOL 0x80 ;  /* 0x000000800000784c */ /* 0x000fe20000000000 */
[----:B---3--:R-:W-:Y:S02]  /*4e60*/  ULEA UR6, UR6, UR4, 0x18 ;  /* 0x0000000406067291 */ /* 0x008fe4000f8ec0ff */
[----:B------:R-:W-:-:S07]  /*4e70*/  ULEA UR4, UR18, UR15, 0x3 ;  /* 0x0000000f12047291 */ /* 0x000fce000f8e18ff */
[----:B------:R1:W-:Y:S02]  /*4e80*/  @P0 STS.U8 [UR6+0x1c], R0 ;  /* 0x00001c00ff000988 */ /* 0x0003e40008000006 */
[----:B------:R-:W3:Y:S02]  /*4e90*/  SYNCS.PHASECHK.TRANS64.TRYWAIT P0, [UR4], R2 ;  /* 0x00000002ff0075a7 */ /* 0x000ee40008001104 */
[----:B-1-3--:R-:W-:Y:S05]  /*4ea0*/  @!P0 BRA `(.L_x_85) ;  /* 0x0000004c005c8947 */ /* 0x00afea0003800000 */
.L_x_200:
[----:B------:R-:W-:-:S04]  /*4eb0*/  UIADD3 UR4, UPT, UPT, UR18, 0x1, URZ ;  /* 0x0000000112047890 */ /* 0x000fc8000fffe0ff */
[----:B------:R-:W-:-:S04]  /*4ec0*/  UISETP.NE.AND UP0, UPT, UR4, 0x2, UPT ;  /* 0x000000020400788c */ /* 0x000fc8000bf05270 */
[----:B--2---:R-:W-:Y:S02]  /*4ed0*/  USEL UR5, URZ, 0x1, UP0 ;  /* 0x00000001ff057887 */ /* 0x004fe40008000000 */
[----:B------:R-:W-:-:S04]  /*4ee0*/  USEL UR4, UR4, URZ, UP0 ;  /* 0x000000ff04047287 */ /* 0x000fc80008000000 */
[----:B------:R-:W-:Y:S01]  /*4ef0*/  ULEA UR4, UR4, UR15, 0x3 ;  /* 0x0000000f04047291 */ /* 0x000fe2000f8e18ff */
[----:B-1----:R-:W-:-:S04]  /*4f00*/  LOP3.LUT R2, R8, UR5, RZ, 0x3c, !PT ;  /* 0x0000000508027c12 */ /* 0x002fc8000f8e3cff */
[----:B------:R-:W-:-:S04]  /*4f10*/  SHF.L.U32 R2, R2, 0x1f, RZ ;  /* 0x0000001f02027819 */ /* 0x000fc800000006ff */
[----:B------:R-:W1:Y:S02]  /*4f20*/  SYNCS.PHASECHK.TRANS64.TRYWAIT P0, [UR4], R2 ;  /* 0x00000002ff0075a7 */ /* 0x000e640008001104 */
[----:B-1----:R-:W-:Y:S05]  /*4f30*/  @!P0 BRA `(.L_x_86) ;  /* 0x0000004c00508947 */ /* 0x002fea0003800000 */
.L_x_202:
[----:B------:R-:W-:Y:S01]  /*4f40*/  NOP ;  /* 0x0000000000007918 */ /* 0x000fe20000000000 */
[----:B-1----:R-:W1:Y:S01]  /*4f50*/  LDS R0, [UR6+0x14] ;  /* 0x00001406ff007984 */ /* 0x002e620008000800 */
[----:B------:R-:W-:Y:S01]  /*4f60*/  LOP3.LUT R3, R9, 0xffff, RZ, 0xc0, !PT ;  /* 0x0000ffff09037812 */ /* 0x000fe200078ec0ff */
[----:B------:R-:W-:-:S03]  /*4f70*/  IMAD.MOV.U32 R2, RZ, RZ, 0xffff ;  /* 0x0000ffffff027424 */ /* 0x000fc600078e00ff */
[----:B------:R-:W-:-:S04]  /*4f80*/  SHF.R.U32.HI R3, RZ, 0x5, R3 ;  /* 0x00000005ff037819 */ /* 0x000fc80000011603 */
[----:B------:R-:W-:-:S04]  /*4f90*/  SHF.L.U32 R2, R2, R3, RZ ;  /* 0x0000000302027219 */ /* 0x000fc800000006ff */
[----:B-1----:R-:W-:-:S04]  /*4fa0*/  LOP3.LUT R0, R0, R2, RZ, 0xc0, !PT ;  /* 0x0000000200007212 */ /* 0x002fc800078ec0ff */
[----:B------:R-:W-:Y:S01]  /*4fb0*/  ISETP.NE.AND P0, PT, R0, R2, PT ;  /* 0x000000020000720c */ /* 0x000fe20003f05270 */
[----:B------:R-:W-:-:S05]  /*4fc0*/  IMAD.MOV.U32 R0, RZ, RZ, 0x1 ;  /* 0x00000001ff007424 */ /* 0x000fca00078e00ff */
[----:B------:R-:W-:-:S07]  /*4fd0*/  SHF.L.U32 R0, R0, R3, RZ ;  /* 0x0000000300007219 */ /* 0x000fce00000006ff */
[----:B------:R-:W-:Y:S05]  /*4fe0*/  @P0 BRA `(.L_x_87) ;  /* 0x00000000005c0947 */ /* 0x000fea0003800000 */
[----:B------:R-:W1:Y:S02]  /*4ff0*/  LDS R3, [UR6+0x18] ;  /* 0x00001806ff037984 */ /* 0x000e640008000800 */
[----:B-1----:R-:W-:-:S04]  /*5000*/  LOP3.LUT R3, R3, R0, RZ, 0xc0, !PT ;  /* 0x0000000003037212 */ /* 0x002fc800078ec0ff */
[----:B------:R-:W-:-:S13]  /*5010*/  ISETP.NE.AND P0, PT, R3, R0, PT ;  /* 0x000000000300720c */ /* 0x000fda0003f05270 */
[----:B------:R-:W-:Y:S05]  /*5020*/  @P0 BRA `(.L_x_88) ;  /* 0x0000000000400947 */ /* 0x000fea0003800000 */
[----:B------:R-:W-:Y:S01]  /*5030*/  R2UR UR4, R2 ;  /* 0x00000000020472ca */ /* 0x000fe200000e0000 */
[----:B------:R-:W1:Y:S01]  /*5040*/  S2R R3, SR_LANEID ;  /* 0x0000000000037919 */ /* 0x000e620000000000 */
[----:B------:R-:W-:-:S04]  /*5050*/  LOP3.LUT R0, RZ, R0, RZ, 0x33, !PT ;  /* 0x00000000ff007212 */ /* 0x000fc800078e33ff */
[----:B------:R-:W2:Y:S07]  /*5060*/  REDUX UR7, R0 ;  /* 0x00000000000773c4 */ /* 0x000eae0000000000 */
[----:B------:R-:W-:-:S03]  /*5070*/  ULOP3.LUT UR5, URZ, UR4, URZ, 0x33, !UPT ;  /* 0x00000004ff057292 */ /* 0x000fc6000f8e33ff */
[----:B------:R-:W-:Y:S02]  /*5080*/  VOTEU.ANY UR4, UPT, PT ;  /* 0x0000000000047886 */ /* 0x000fe400038e0100 */
[----:B------:R-:W-:Y:S01]  /*5090*/  UFLO.U32 UR4, UR4 ;  /* 0x00000004000472bd */ /* 0x000fe200080e0000 */
[----:B------:R-:W-:-:S04]  /*50a0*/  IMAD.U32 R2, RZ, RZ, UR5 ;  /* 0x00000005ff027e24 */ /* 0x000fc8000f8e00ff */
[----:B------:R-:W3:Y:S02]  /*50b0*/  REDUX UR8, R2 ;  /* 0x00000000020873c4 */ /* 0x000ee40000000000 */
[----:B------:R1:W-:Y:S01]  /*50c0*/  UTCATOMSWS.AND URZ, UR5 ;  /* 0x0000000500ff79e3 */ /* 0x0003e20008000000 */
[----:B--2---:R-:W-:Y:S01]  /*50d0*/  IMAD.U32 R0, RZ, RZ, UR7 ;  /* 0x00000007ff007e24 */ /* 0x004fe2000f8e00ff */
[----:B-1----:R-:W-:Y:S01]  /*50e0*/  ISETP.EQ.U32.AND P0, PT, R3, UR4, PT ;  /* 0x0000000403007c0c */ /* 0x002fe2000bf02070 */
[----:B---3--:R-:W-:-:S12]  /*50f0*/  IMAD.U32 R2, RZ, RZ, UR8 ;  /* 0x00000008ff027e24 */ /* 0x008fd8000f8e00ff */
[----:B------:R1:W-:Y:S04]  /*5100*/  @P0 ATOMS.AND RZ, [UR6+0x14], R2 ;  /* 0x00001402ffff098c */ /* 0x0003e8000a800006 */
[----:B------:R1:W-:Y:S01]  /*5110*/  @P0 ATOMS.AND RZ, [UR6+0x18], R0 ;  /* 0x00001800ffff098c */ /* 0x0003e2000a800006 */
[----:B------:R-:W-:Y:S05]  /*5120*/  BRA `(.L_x_89) ;  /* 0x0000000000147947 */ /* 0x000fea0003800000 */
.L_x_88:
[----:B------:R-:W-:Y:S02]  /*5130*/  MOV R2, 0x5150 ;  /* 0x0000515000027802 */ /* 0x000fe40000000f00 */
[----:B----45:R-:W-:Y:S05]  /*5140*/  CALL.REL.NOINC `($__internal_0_$__cuda_sm10x_tcgen05_guardrail_trap_col_being_dealloced_not_returned_by_alloc) ;  /* 0x0000004c00707944 */ /* 0x030fea0003c00000 */
[----:B------:R-:W-:Y:S05]  /*5150*/  BRA `(.L_x_89) ;  /* 0x0000000000087947 */ /* 0x000fea0003800000 */
.L_x_87:
[----:B------:R-:W-:Y:S02]  /*5160*/  MOV R2, 0x5180 ;  /* 0x0000518000027802 */ /* 0x000fe40000000f00 */
[----:B----45:R-:W-:Y:S05]  /*5170*/  CALL.REL.NOINC `($__internal_2_$__cuda_sm10x_tcgen05_guardrail_trap_unallocated_columns_being_dealloced) ;  /* 0x0000004c007c7944 */ /* 0x030fea0003c00000 */
.L_x_89:
[----:B------:R-:W-:Y:S01]  /*5180*/  NOP ;  /* 0x0000000000007918 */ /* 0x000fe20000000000 */
[----:B------:R-:W-:Y:S05]  /*5190*/  EXIT ;  /* 0x000000000000794d */ /* 0x000fea0003800000 */
.L_x_73:
[----:B------:R-:W2:Y:S01]  /*51a0*/  LDCU UR5, c[0x0][0x384] ;  /* 0x00007080ff0577ac */ /* 0x000ea20008000800 */
[----:B------:R-:W-:Y:S02]  /*51b0*/  UISETP.NE.OR UP0, UPT, UR15, 0x3, !UP2 ;  /* 0x000000030f00788c */ /* 0x000fe4000d705670 */
[----:B--2---:R-:W-:-:S07]  /*51c0*/  UIADD3 UR5, UPT, UPT, UR5, 0x3f, URZ ;  /* 0x0000003f05057890 */ /* 0x004fce000fffe0ff */
[----:B------:R-:W-:Y:S05]  /*51d0*/  BRA.U UP0, `(.L_x_90) ;  /* 0x0000001100107547 */ /* 0x000fea000b800000 */
[----:B------:R-:W-:Y:S01]  /*51e0*/  USHF.R.S32.HI UR4, URZ, 0x1f, UR5 ;  /* 0x0000001fff047899 */ /* 0x000fe20008011405 */
[----:B------:R-:W2:Y:S01]  /*51f0*/  LDC.64 R2, c[0x0][0x888] ;  /* 0x00022200ff027b82 */ /* 0x000ea20000000a00 */
[----:B------:R-:W3:Y:S01]  /*5200*/  LDCU UR15, c[0x0][0xb0c] ;  /* 0x00016180ff0f77ac */ /* 0x000ee20008000800 */
[----:B------:R-:W-:Y:S01]  /*5210*/  R2UR UR48, R131 ;  /* 0x00000000833072ca */ /* 0x000fe200000e0000 */
[----:B------:R-:W-:Y:S01]  /*5220*/  IMAD.MOV.U32 R11, RZ, RZ, 0x1 ;  /* 0x00000001ff0b7424 */ /* 0x000fe200078e00ff */
[----:B------:R-:W-:Y:S01]  /*5230*/  R2UR UR44, R132 ;  /* 0x00000000842c72ca */ /* 0x000fe200000e0000 */
[----:B------:R-:W-:Y:S01]  /*5240*/  ULEA.HI UR4, UR4, UR5, URZ, 0x6 ;  /* 0x0000000504047291 */ /* 0x000fe2000f8f30ff */
[----:B------:R-:W-:Y:S01]  /*5250*/  IMAD.MOV.U32 R10, RZ, RZ, RZ ;  /* 0x000000ffff0a7224 */ /* 0x000fe200078e00ff */
[----:B------:R-:W4:Y:S01]  /*5260*/  LDCU UR38, c[0x0][0x370] ;  /* 0x00006e00ff2677ac */ /* 0x000f220008000800 */
[----:B------:R-:W1:Y:S01]  /*5270*/  S2UR UR11, SR_CgaCtaId ;  /* 0x00000000000b79c3 */ /* 0x000e620000008800 */
[----:B------:R-:W-:Y:S01]  /*5280*/  USHF.R.S32.HI UR29, URZ, 0x6, UR4 ;  /* 0x00000006ff1d7899 */ /* 0x000fe20008011404 */
[----:B------:R-:W4:Y:S05]  /*5290*/  LDCU.128 UR32, c[0x0][0xb10] ;  /* 0x00016200ff2077ac */ /* 0x000f2a0008000c00 */
[----:B------:R-:W-:Y:S01]  /*52a0*/  IMAD.U32 R4, RZ, RZ, UR29 ;  /* 0x0000001dff047e24 */ /* 0x000fe2000f8e00ff */
[----:B------:R-:W4:Y:S04]  /*52b0*/  LDCU UR4, c[0x0][0xb30] ;  /* 0x00016600ff0477ac */ /* 0x000f280008000800 */
[----:B------:R-:W-:Y:S01]  /*52c0*/  IABS R0, R4 ;  /* 0x0000000400007213 */ /* 0x000fe20000000000 */
[----:B------:R-:W1:Y:S01]  /*52d0*/  LDCU UR31, c[0x0][0x374] ;  /* 0x00006e80ff1f77ac */ /* 0x000e620008000800 */
[----:B--2---:R-:W-:-:S02]  /*52e0*/  ISETP.NE.U32.AND P0, PT, R2, RZ, PT ;  /* 0x000000ff0200720c */ /* 0x004fc40003f05070 */
[----:B------:R-:W-:Y:S01]  /*52f0*/  R2UR UR28, R0 ;  /* 0x00000000001c72ca */ /* 0x000fe200000e0000 */
[----:B------:R-:W2:Y:S01]  /*5300*/  LDCU.64 UR8, c[0x0][0x348] ;  /* 0x00006900ff0877ac */ /* 0x000ea20008000a00 */
[----:B------:R-:W-:Y:S02]  /*5310*/  ISETP.NE.AND.EX P0, PT, R3, RZ, PT, P0 ;  /* 0x000000ff0300720c */ /* 0x000fe40003f05300 */
[----:B------:R-:W2:Y:S01]  /*5320*/  LDC.64 R2, c[0x0][0x890] ;  /* 0x00022400ff027b82 */ /* 0x000ea20000000a00 */
[----:B------:R-:W-:Y:S01]  /*5330*/  IABS R4, R4 ;  /* 0x0000000400047213 */ /* 0x000fe20000000000 */
[----:B------:R-:W-:Y:S01]  /*5340*/  UMOV UR24, 0x400 ;  /* 0x0000040000187882 */ /* 0x000fe20000000000 */
[----:B------:R-:W2:Y:S03]  /*5350*/  LDCU UR50, c[0x0][0xb20] ;  /* 0x00016400ff3277ac */ /* 0x000ea60008000800 */
[----:B------:R-:W-:Y:S01]  /*5360*/  IMAD.MOV R4, RZ, RZ, -R4 ;  /* 0x000000ffff047224 */ /* 0x000fe200078e0a04 */
[----:B------:R-:W2:Y:S02]  /*5370*/  LDCU UR30, c[0x0][0x388] ;  /* 0x00007100ff1e77ac */ /* 0x000ea40008000800 */
[----:B------:R-:W2:Y:S01]  /*5380*/  I2F.RP R0, UR28 ;  /* 0x0000001c00007d06 */ /* 0x000ea20008209400 */
[----:B---3--:R-:W-:Y:S01]  /*5390*/  UISETP.NE.AND UP2, UPT, UR15, 0x1, UPT ;  /* 0x000000010f00788c */ /* 0x008fe2000bf45270 */
[----:B------:R-:W-:Y:S01]  /*53a0*/  R2UR UR45, R4 ;  /* 0x00000000042d72ca */ /* 0x000fe200000e0000 */
[----:B----4-:R-:W-:-:S02]  /*53b0*/  UISETP.NE.AND UP2, UPT, UR4, 0x1, UPT ;  /* 0x000000010400788c */ /* 0x010fc4000bf45270 */
[----:B-1----:R-:W-:Y:S02]  /*53c0*/  ULEA UR24, UR11, UR24, 0x18 ;  /* 0x000000180b187291 */ /* 0x002fe4000f8ec0ff */
[----:B------:R-:W-:Y:S02]  /*53d0*/  UIMAD.WIDE.U32 UR6, UR38, UR32, URZ ;  /* 0x00000020260672a5 */ /* 0x000fe4000f8e00ff */
[----:B------:R-:W-:Y:S02]  /*53e0*/  UIADD3 UR46, UPT, UPT, UR24, 0x220, URZ ;  /* 0x00000220182e7890 */ /* 0x000fe4000fffe0ff */
[----:B------:R-:W-:Y:S02]  /*53f0*/  UIMAD.WIDE.U32 UR12, UR31, UR35, URZ ;  /* 0x000000231f0c72a5 */ /* 0x000fe4000f8e00ff */
[----:B------:R-:W-:Y:S01]  /*5400*/  UPRMT UR46, UR11, 0x654, UR46 ;  /* 0x000006540b2e7896 */ /* 0x000fe2000800002e */
[----:B--2---:R-:W1:Y:S01]  /*5410*/  MUFU.RCP R0, R0 ;  /* 0x0000000000007308 */ /* 0x004e620000001000 */
[----:B------:R-:W-:-:S02]  /*5420*/  UISETP.NE.AND UP0, UPT, UR39, 0x1, UPT ;  /* 0x000000012700788c */ /* 0x000fc4000bf05270 */
[----:B------:R-:W-:Y:S02]  /*5430*/  UIADD3 UR36, UP0, UPT, UR8, 0x580, URZ ;  /* 0x0000058008247890 */ /* 0x000fe4000ff1e0ff */
[----:B------:R-:W-:Y:S01]  /*5440*/  UIADD3 UR40, UPT, UPT, UR24, 0x248, URZ ;  /* 0x0000024818287890 */ /* 0x000fe2000fffe0ff */
[----:B------:R-:W-:Y:S01]  /*5450*/  UMOV UR6, UR7 ;  /* 0x0000000700067c82 */ /* 0x000fe20008000000 */
[----:B------:R-:W-:Y:S01]  /*5460*/  UMOV UR42, UR13 ;  /* 0x0000000d002a7c82 */ /* 0x000fe20008000000 */
[----:B------:R-:W-:Y:S02]  /*5470*/  UISETP.GE.AND UP1, UPT, UR39, 0x1, UPT ;  /* 0x000000012700788c */ /* 0x000fe4000bf26270 */
[----:B------:R-:W-:Y:S02]  /*5480*/  UIADD3.X UR37, UPT, UPT, URZ, UR9, URZ, UP0, !UPT ;  /* 0x00000009ff257290 */ /* 0x000fe400087fe4ff */
[----:B------:R-:W-:Y:S01]  /*5490*/  UPLOP3.LUT UP4, UPT, UPT, UPT, UPT, 0x40, 0x4 ;  /* 0x000000000004789c */ /* 0x000fe20003f8e870 */
[----:B------:R-:W2:Y:S01]  /*54a0*/  LDCU.64 UR16, c[0x0][0xb28] ;  /* 0x00016500ff1077ac */ /* 0x000ea20008000a00 */
[----:B-1----:R-:W-:Y:S01]  /*54b0*/  VIADD R0, R0, 0xffffffe ;  /* 0x0ffffffe00007836 */ /* 0x002fe20000000000 */
[----:B------:R-:W-:-:S02]  /*54c0*/  UISETP.NE.AND UP1, UPT, UR34, 0x1, UPT ;  /* 0x000000012200788c */ /* 0x000fc4000bf25270 */
[----:B------:R-:W-:-:S03]  /*54d0*/  UIADD3 UR8, UPT, UPT, UR24, 0x400, URZ ;  /* 0x0000040018087890 */ /* 0x000fc6000fffe0ff */
[----:B------:R-:W1:Y:S01]  /*54e0*/  F2I.FTZ.U32.TRUNC.NTZ R0, R0 ;  /* 0x0000000000007305 */ /* 0x000e62000021f000 */
[----:B------:R-:W-:Y:S02]  /*54f0*/  UIADD3 UR9, UPT, UPT, UR24, 0x220, URZ ;  /* 0x0000022018097890 */ /* 0x000fe4000fffe0ff */
[----:B------:R-:W-:Y:S02]  /*5500*/  UPRMT UR40, URZ, 0x654, UR40 ;  /* 0x00000654ff287896 */ /* 0x000fe40008000028 */
[----:B------:R-:W-:Y:S02]  /*5510*/  USHF.R.U32.HI UR43, URZ, UR33, UR6 ;  /* 0x00000021ff2b7299 */ /* 0x000fe40008011606 */
[----:B------:R-:W-:Y:S02]  /*5520*/  USHF.R.U32.HI UR42, URZ, UR50, UR42 ;  /* 0x00000032ff2a7299 */ /* 0x000fe4000801162a */
[----:B------:R-:W-:Y:S02]  /*5530*/  UISETP.NE.AND UP0, UPT, UR30, URZ, UPT ;  /* 0x000000ff1e00728c */ /* 0x000fe4000bf05270 */
[----:B------:R-:W-:Y:S01]  /*5540*/  UISETP.NE.AND UP6, UPT, UR29, URZ, UPT ;  /* 0x000000ff1d00728c */ /* 0x000fe2000bfc5270 */
[----:B------:R-:W-:Y:S01]  /*5550*/  VOTEU.ANY UP5, P0 ;  /* 0x0000000000ff7886 */ /* 0x000fe200000a0100 */
[----:B-1----:R-:W-:-:S13]  /*5560*/  R2UR UR5, R0 ;  /* 0x00000000000572ca */ /* 0x002fda00000e0000 */
[----:B------:R-:W-:-:S04]  /*5570*/  UIADD3 UR4, UPT, UPT, URZ, -UR5, URZ ;  /* 0x80000005ff047290 */ /* 0x000fc8000fffe0ff */
[----:B------:R-:W-:-:S03]  /*5580*/  UIMAD UR10, UR4, UR28, URZ ;  /* 0x0000001c040a72a4 */ /* 0x000fc6000f8e02ff */
[----:B------:R-:W-:Y:S02]  /*5590*/  UMOV UR4, URZ ;  /* 0x000000ff00047c82 */ /* 0x000fe40008000000 */
[----:B------:R-:W-:-:S07]  /*55a0*/  UIMAD.WIDE.U32 UR10, UR5, UR10, UR4 ;  /* 0x0000000a050a72a5 */ /* 0x000fce000f8e0004 */
[----:B--2---:R-:W-:-:S05]  /*55b0*/  UMOV UR41, UR11 ;  /* 0x0000000b00297c82 */ /* 0x004fca0008000000 */
.L_x_100:
[----:B------:R-:W-:Y:S04]  /*55c0*/  SHF.L.U32 R4, R10, 0x1f, RZ ;  /* 0x0000001f0a047819 */ /* 0x000fe800000006ff */
[----:B-1----:R-:W1:Y:S02]  /*55d0*/  SYNCS.PHASECHK.TRANS64.TRYWAIT P0, [UR24+0x240], R4 ;  /* 0x00024004ff0075a7 */ /* 0x002e640008001118 */
[----:B-1----:R-:W-:Y:S05]  /*55e0*/  @!P0 BRA `(.L_x_91) ;  /* 0x0000004400bc8947 */ /* 0x002fea0003800000 */
.L_x_204:
[----:B-1----:R-:W1:Y:S01]  /*55f0*/  LDS.128 R4, [UR24+0x280] ;  /* 0x00028018ff047984 */ /* 0x002e620008000c00 */
[----:B------:R-:W-:Y:S01]  /*5600*/  UISETP.GE.AND UP0, UPT, UR39, 0x1, UPT ;  /* 0x000000012700788c */ /* 0x000fe2000bf06270 */
[----:B------:R-:W-:Y:S01]  /*5610*/  @!PT LDS RZ, [RZ] ;  /* 0x00000000fffff984 */ /* 0x000fe20000000800 */
[----:B------:R-:W-:Y:S01]  /*5620*/  @!PT LDS RZ, [RZ] ;  /* 0x00000000fffff984 */ /* 0x000fe20000000800 */
[----:B------:R-:W-:Y:S01]  /*5630*/  @!PT LDS RZ, [RZ] ;  /* 0x00000000fffff984 */ /* 0x000fe20000000800 */
[----:B------:R-:W-:Y:S01]  /*5640*/  @!PT LDS RZ, [RZ] ;  /* 0x00000000fffff984 */ /* 0x000fe20000000800 */
[----:B------:R2:W-:Y:S06]  /*5650*/  MEMBAR.ALL.CTA ;  /* 0x0000000000007992 */ /* 0x0005ec0000008000 */
[----:B--2---:R-:W2:Y:S02]  /*5660*/  FENCE.VIEW.ASYNC.S ;  /* 0x00000000000073c6 */ /* 0x004ea40000000000 */
[----:B--2---:R-:W-:Y:S01]  /*5670*/  SYNCS.ARRIVE.TRANS64.RED.A1T0 RZ, [UR40], RZ ;  /* 0x000000ffffff79a7 */ /* 0x004fe20008100428 */
[----:B-1----:R-:W-:Y:S11]  /*5680*/  LOP3.LUT P0, RZ, R6, 0x1, RZ, 0xc0, !PT ;  /* 0x0000000106ff7812 */ /* 0x002ff6000780c0ff */
[----:B------:R-:W-:Y:S02]  /*5690*/  @!UPT UIADD3 URZ, UPT, UPT, URZ, URZ, URZ ;  /* 0x000000fffffff290 */ /* 0x000fe4000fffe0ff */
[----:B------:R-:W-:Y:S01]  /*56a0*/  VOTEU.ANY UP1, P0 ;  /* 0x0000000000ff7886 */ /* 0x000fe20000020100 */
[----:B------:R-:W-:Y:S11]  /*56b0*/  PLOP3.LUT P0, PT, PT, PT, UP1, 0x80, 0x8 ;  /* 0x000000000008781c */ /* 0x000ff60003f0f018 */
[----:B------:R-:W-:Y:S02]  /*56c0*/  @!UPT UIADD3 URZ, UPT, UPT, URZ, URZ, URZ ;  /* 0x000000fffffff290 */ /* 0x000fe4000fffe0ff */
[----:B------:R-:W-:Y:S02]  /*56d0*/  @P0 MOV R8, R4 ;  /* 0x0000000400080202 */ /* 0x000fe40000000f00 */
[----:B------:R-:W-:Y:S02]  /*56e0*/  @P0 LOP3.LUT R0, R5, 0xffff, RZ, 0xc0, !PT ;  /* 0x0000ffff05000812 */ /* 0x000fe400078ec0ff */
[----:B------:R-:W-:Y:S02]  /*56f0*/  @P0 R2UR UR5, R8 ;  /* 0x00000000080502ca */ /* 0x000fe400000e0000 */
[----:B------:R-:W-:Y:S11]  /*5700*/  @P0 R2UR UR4, R0 ;  /* 0x00000000000402ca */ /* 0x000ff600000e0000 */
[----:B------:R-:W-:Y:S02]  /*5710*/  @UP1 UMOV UR14, UR5 ;  /* 0x00000005000e1c82 */ /* 0x000fe40008000000 */
[----:B------:R-:W-:Y:S01]  /*5720*/  @UP1 UMOV UR7, UR4 ;  /* 0x0000000400071c82 */ /* 0x000fe20008000000 */
[----:B------:R-:W-:Y:S05]  /*5730*/  BRA.U !UP0, `(.L_x_92) ;  /* 0x0000000108c07547 */ /* 0x000fea000b800000 */
[----:B------:R-:W-:Y:S02]  /*5740*/  UIMAD.WIDE.U32 UR12, UR7, UR35, URZ ;  /* 0x00000023070c72a5 */ /* 0x000fe4000f8e00ff */
[----:B------:R-:W-:Y:S02]  /*5750*/  UP2UR UR25, UPR, URZ, 0x4 ;  /* 0x00000004ff197883 */ /* 0x000fe40008000000 */
[----:B------:R-:W-:Y:S02]  /*5760*/  UISETP.NE.AND UP2, UPT, UR34, 0x1, UPT ;  /* 0x000000012200788c */ /* 0x000fe4000bf45270 */
[----:B------:R-:W-:Y:S02]  /*5770*/  UIMAD.WIDE.U32 UR18, UR14, UR32, URZ ;  /* 0x000000200e1272a5 */ /* 0x000fe4000f8e00ff */
[----:B------:R-:W-:Y:S02]  /*5780*/  USEL UR4, UR31, UR42, !UP2 ;  /* 0x0000002a1f047287 */ /* 0x000fe4000d000000 */
[----:B------:R-:W-:Y:S02]  /*5790*/  UISETP.NE.AND UP0, UPT, UR15, 0x1, UPT ;  /* 0x000000010f00788c */ /* 0x000fe4000bf05270 */
[----:B------:R-:W-:Y:S02]  /*57a0*/  UP2UR UR27, UPR, URZ, 0x2 ;  /* 0x00000002ff1b7883 */ /* 0x000fe40008000000 */
[----:B------:R-:W-:Y:S02]  /*57b0*/  UISETP.NE.AND UP1, UPT, UR39, 0x1, UPT ;  /* 0x000000012700788c */ /* 0x000fe4000bf25270 */
[----:B------:R-:W-:Y:S02]  /*57c0*/  UIMAD.WIDE.U32 UR20, UR4, UR16, URZ ;  /* 0x00000010041472a5 */ /* 0x000fe4000f8e00ff */
[----:B------:R-:W-:Y:S01]  /*57d0*/  USEL UR10, UR38, UR43, !UP0 ;  /* 0x0000002b260a7287 */ /* 0x000fe2000c000000 */
[----:B------:R-:W-:Y:S02]  /*57e0*/  UMOV UR5, UR13 ;  /* 0x0000000d00057c82 */ /* 0x000fe40008000000 */
[----:B------:R-:W-:Y:S02]  /*57f0*/  USHF.R.U32.HI UR6, URZ, UR50, UR5 ;  /* 0x00000032ff067299 */ /* 0x000fe40008011605 */
[----:B------:R-:W-:Y:S02]  /*5800*/  UIMAD.WIDE.U32 UR22, UR10, UR16, URZ ;  /* 0x000000100a1672a5 */ /* 0x000fe4000f8e00ff */
[----:B------:R-:W-:Y:S02]  /*5810*/  USEL UR6, UR7, UR6, !UP2 ;  /* 0x0000000607067287 */ /* 0x000fe4000d000000 */
[----:B------:R-:W-:Y:S02]  /*5820*/  UISETP.NE.AND UP2, UPT, UR25, URZ, UPT ;  /* 0x000000ff1900728c */ /* 0x000fe4000bf45270 */
[----:B------:R-:W-:Y:S01]  /*5830*/  UIMAD.WIDE.U32 UR12, UR6, UR16, URZ ;  /* 0x00000010060c72a5 */ /* 0x000fe2000f8e00ff */
[----:B------:R-:W-:Y:S02]  /*5840*/  UMOV UR5, UR19 ;  /* 0x0000001300057c82 */ /* 0x000fe40008000000 */
[----:B------:R-:W-:Y:S03]  /*5850*/  USHF.R.U32.HI UR11, URZ, UR33, UR5 ;  /* 0x00000021ff0b7299 */ /* 0x000fe60008011605 */
[----:B------:R-:W-:Y:S02]  /*5860*/  UMOV UR5, UR21 ;  /* 0x0000001500057c82 */ /* 0x000fe40008000000 */
[----:B------:R-:W-:Y:S03]  /*5870*/  @UP1 USHF.R.U32.HI UR4, URZ, UR17, UR5 ;  /* 0x00000011ff041299 */ /* 0x000fe60008011605 */
[----:B------:R-:W-:Y:S01]  /*5880*/  UMOV UR5, UR23 ;  /* 0x0000001700057c82 */ /* 0x000fe20008000000 */
[----:B------:R-:W-:Y:S02]  /*5890*/  UIMAD UR4, UR39, UR4, URZ ;  /* 0x00000004270472a4 */ /* 0x000fe4000f8e02ff */
[----:B------:R-:W-:Y:S02]  /*58a0*/  @UP1 USHF.R.U32.HI UR10, URZ, UR17, UR5 ;  /* 0x00000011ff0a1299 */ /* 0x000fe40008011605 */
[----:B------:R-:W-:Y:S02]  /*58b0*/  USEL UR5, UR14, UR11, !UP0 ;  /* 0x0000000b0e057287 */ /* 0x000fe4000c000000 */
[----:B------:R-:W-:Y:S02]  /*58c0*/  UIMAD UR11, UR39, UR10, URZ ;  /* 0x0000000a270b72a4 */ /* 0x000fe4000f8e02ff */
[----:B------:R-:W-:Y:S03]  /*58d0*/  UISETP.GE.AND UP0, UPT, UR6, UR4, UPT ;  /* 0x000000040600728c */ /* 0x000fe6000bf06270 */
[----:B------:R-:W-:Y:S01]  /*58e0*/  UMOV UR4, UR13 ;  /* 0x0000000d00047c82 */ /* 0x000fe20008000000 */
[----:B------:R-:W-:Y:S02]  /*58f0*/  UISETP.GE.OR UP0, UPT, UR5, UR11, UP0 ;  /* 0x0000000b0500728c */ /* 0x000fe40008706670 */
[----:B------:R-:W-:Y:S02]  /*5900*/  USHF.R.U32.HI UR4, URZ, UR17, UR4 ;  /* 0x00000011ff047299 */ /* 0x000fe40008011604 */
[----:B------:R-:W-:Y:S02]  /*5910*/  UIMAD.WIDE.U32 UR12, UR5, UR16, URZ ;  /* 0x00000010050c72a5 */ /* 0x000fe4000f8e00ff */
[----:B------:R-:W-:Y:S04]  /*5920*/  USEL UR18, UR6, UR4, !UP1 ;  /* 0x0000000406127287 */ /* 0x000fe8000c800000 */
[----:B------:R-:W-:Y:S01]  /*5930*/  UIADD3 UR11, UPT, UPT, -UR18, URZ, URZ ;  /* 0x000000ff120b7290 */ /* 0x000fe2000fffe1ff */
[----:B------:R-:W-:Y:S02]  /*5940*/  @!UP0 UMOV UR4, UR13 ;  /* 0x0000000d00048c82 */ /* 0x000fe40008000000 */
[----:B------:R-:W-:Y:S02]  /*5950*/  @!UP0 USHF.R.U32.HI UR4, URZ, UR17, UR4 ;  /* 0x00000011ff048299 */ /* 0x000fe40008011604 */
[----:B------:R-:W-:Y:S02]  /*5960*/  UIMAD UR11, UR39, UR11, UR6 ;  /* 0x0000000b270b72a4 */ /* 0x000fe4000f8e0206 */
[----:B------:R-:W-:Y:S02]  /*5970*/  @!UP0 USEL UR4, UR5, UR4, !UP1 ;  /* 0x0000000405048287 */ /* 0x000fe4000c800000 */
[----:B------:R-:W-:Y:S02]  /*5980*/  UISETP.NE.AND UP1, UPT, UR27, URZ, UPT ;  /* 0x000000ff1b00728c */ /* 0x000fe4000bf25270 */
[----:B------:R-:W-:Y:S02]  /*5990*/  @!UP0 UIMAD UR11, UR10, UR11, UR4 ;  /* 0x0000000b0a0b82a4 */ /* 0x000fe4000f8e0204 */
[----:B------:R-:W-:Y:S02]  /*59a0*/  @!UP0 UIADD3 UR12, UPT, UPT, UR18, -UR4, URZ ;  /* 0x80000004120c8290 */ /* 0x000fe4000fffe0ff */
[----:B------:R-:W-:Y:S02]  /*59b0*/  UIADD3 UR4, UPT, UPT, -UR5, URZ, URZ ;  /* 0x000000ff05047290 */ /* 0x000fe4000fffe1ff */
[----:B------:R-:W-:Y:S02]  /*59c0*/  UIADD3 UR10, UPT, UPT, -UR6, URZ, URZ ;  /* 0x000000ff060a7290 */ /* 0x000fe4000fffe1ff */
[----:B------:R-:W-:Y:S02]  /*59d0*/  @!UP0 UIMAD UR6, UR12, UR39, UR5 ;  /* 0x000000270c0682a4 */ /* 0x000fe4000f8e0205 */
[----:B------:R-:W-:Y:S02]  /*59e0*/  UIMAD UR14, UR15, UR4, UR14 ;  /* 0x000000040f0e72a4 */ /* 0x000fe4000f8e020e */
[----:B------:R-:W-:Y:S01]  /*59f0*/  UIMAD UR7, UR34, UR10, UR7 ;  /* 0x0000000a220772a4 */ /* 0x000fe2000f8e0207 */
[----:B------:R-:W-:Y:S02]  /*5a00*/  @!UP0 UMOV UR5, UR11 ;  /* 0x0000000b00058c82 */ /* 0x000fe40008000000 */
[----:B------:R-:W-:Y:S02]  /*5a10*/  UIMAD UR14, UR5, UR15, UR14 ;  /* 0x0000000f050e72a4 */ /* 0x000fe4000f8e020e */
[----:B------:R-:W-:Y:S11]  /*5a20*/  UIMAD UR7, UR6, UR34, UR7 ;  /* 0x00000022060772a4 */ /* 0x000ff6000f8e0207 */
[----:B------:R-:W-:Y:S01]  /*5a30*/  @!UPT UIADD3 URZ, UPT, UPT, URZ, URZ, URZ ;  /* 0x000000fffffff290 */ /* 0x000fe2000fffe0ff */
.L_x_92:
[----:B------:R-:W1:Y:S01]  /*5a40*/  @!UP2 LDCU.128 UR20, c[0x0][0xb10] ;  /* 0x00016200ff14a7ac */ /* 0x000e620008000c00 */
[----:B------:R-:W-:Y:S04]  /*5a50*/  MOV R0, UR26 ;  /* 0x0000001a00007c02 */ /* 0x000fe80008000f00 */
[----:B------:R-:W-:Y:S01]  /*5a60*/  IABS R0, R0 ;  /* 0x0000000000007213 */ /* 0x000fe20000000000 */
[----:B------:R-:W2:Y:S01]  /*5a70*/  @!UP2 LDCU UR5, c[0x0][0xb0c] ;  /* 0x00016180ff05a7ac */ /* 0x000ea20008000800 */
[----:B-1----:R-:W-:Y:S07]  /*5a80*/  UIMAD.WIDE.U32 UR10, UR14, UR20, URZ ;  /* 0x000000140e0a72a5 */ /* 0x002fee000f8e00ff */
[----:B------:R-:W-:Y:S01]  /*5a90*/  @!UP2 UMOV UR4, UR11 ;  /* 0x0000000b0004ac82 */ /* 0x000fe20008000000 */
[----:B--2---:R-:W-:Y:S02]  /*5aa0*/  @!UP2 UISETP.NE.AND UP0, UPT, UR5, 0x1, UPT ;  /* 0x000000010500a88c */ /* 0x004fe4000bf05270 */
[----:B------:R-:W-:Y:S02]  /*5ab0*/  @!UP2 USHF.R.U32.HI UR4, URZ, UR21, UR4 ;  /* 0x00000015ff04a299 */ /* 0x000fe40008011604 */
[----:B------:R-:W-:Y:S02]  /*5ac0*/  UIMAD.WIDE.U32 UR10, UR7, UR23, URZ ;  /* 0x00000017070a72a5 */ /* 0x000fe4000f8e00ff */
[----:B------:R-:W-:Y:S02]  /*5ad0*/  @!UP2 USEL UR12, UR14, UR4, !UP0 ;  /* 0x000000040e0ca287 */ /* 0x000fe4000c000000 */
[----:B------:R-:W-:Y:S03]  /*5ae0*/  @!UP2 UISETP.NE.AND UP0, UPT, UR22, 0x1, UPT ;  /* 0x000000011600a88c */ /* 0x000fe6000bf05270 */
[----:B------:R-:W-:Y:S02]  /*5af0*/  @!UP2 UMOV UR6, UR11 ;  /* 0x0000000b0006ac82 */ /* 0x000fe40008000000 */
[----:B------:R-:W1:Y:S02]  /*5b00*/  @!UP2 LDCU UR4, c[0x0][0xb20] ;  /* 0x00016400ff04a7ac */ /* 0x000e640008000800 */
[----:B-1----:R-:W-:Y:S04]  /*5b10*/  @!UP2 USHF.R.U32.HI UR6, URZ, UR4, UR6 ;  /* 0x00000004ff06a299 */ /* 0x002fe80008011606 */
[----:B------:R-:W-:Y:S04]  /*5b20*/  @!UP2 USEL UR6, UR7, UR6, !UP0 ;  /* 0x000000060706a287 */ /* 0x000fe8000c000000 */
[----:B------:R-:W-:Y:S02]  /*5b30*/  @!UP2 UIADD3 UR4, UPT, UPT, -UR12, UR6, URZ ;  /* 0x000000060c04a290 */ /* 0x000fe4000fffe1ff */
[----:B------:R-:W-:Y:S02]  /*5b40*/  @!UP2 UIADD3 UR6, UPT, UPT, UR12, -UR6, URZ ;  /* 0x800000060c06a290 */ /* 0x000fe4000fffe0ff */
[----:B------:R-:W-:Y:S02]  /*5b50*/  @!UP2 UIMAD UR14, UR4, UR5, UR14 ;  /* 0x00000005040ea2a4 */ /* 0x000fe4000f8e020e */
[----:B------:R-:W-:Y:S01]  /*5b60*/  @!UP2 UIMAD UR7, UR6, UR22, UR7 ;  /* 0x000000160607a2a4 */ /* 0x000fe2000f8e0207 */
[----:B------:R-:W-:Y:S11]  /*5b70*/  BRA.U UP4, `(.L_x_93) ;  /* 0x0000000104107547 */ /* 0x000ff6000b800000 */
[----:B------:R-:W-:Y:S04]  /*5b80*/  MOV R9, UR49 ;  /* 0x0000003100097c02 */ /* 0x000fe80008000f00 */
[----:B------:R-:W-:Y:S04]  /*5b90*/  SHF.L.U32 R9, R9, 0x1f, RZ ;  /* 0x0000001f09097819 */ /* 0x000fe800000006ff */
[----:B------:R-:W1:Y:S02]  /*5ba0*/  SYNCS.PHASECHK.TRANS64.TRYWAIT P1, [UR24+0x238], R9 ;  /* 0x00023809ff0075a7 */ /* 0x000e640008021118 */
[----:B-1----:R-:W-:Y:S05]  /*5bb0*/  @!P1 BRA `(.L_x_94) ;  /* 0x0000004000609947 */ /* 0x002fea0003800000 */
.L_x_93:
[----:B------:R-:W-:Y:S02]  /*5bc0*/  R2UR UR5, R0 ;  /* 0x00000000000572ca */ /* 0x000fe400000e0000 */
[C---:B------:R-:W-:Y:S02]  /*5bd0*/  ISETP.NE.U32.AND P2, PT, R2.reuse, RZ, PT ;  /* 0x000000ff0200720c */ /* 0x040fe40003f45070 */
[----:B------:R-:W-:Y:S02]  /*5be0*/  ISETP.NE.U32.AND P1, PT, R2, RZ, PT ;  /* 0x000000ff0200720c */ /* 0x000fe40003f25070 */
[C---:B------:R-:W-:Y:S02]  /*5bf0*/  ISETP.NE.AND.EX P2, PT, R3.reuse, RZ, PT, P2 ;  /* 0x000000ff0300720c */ /* 0x040fe40003f45320 */
[----:B------:R-:W-:Y:S02]  /*5c00*/  ISETP.NE.AND.EX P1, PT, R3, RZ, PT, P1 ;  /* 0x000000ff0300720c */ /* 0x000fe40003f25310 */
[----:B------:R-:W-:Y:S03]  /*5c10*/  SHF.L.U32 R0, R11, 0x1f, RZ ;  /* 0x0000001f0b007819 */ /* 0x000fe600000006ff */
[----:B------:R-:W-:Y:S07]  /*5c20*/  UIMAD.WIDE.U32 UR10, UR41, UR5, URZ ;  /* 0x00000005290a72a5 */ /* 0x000fee000f8e00ff */
[----:B------:R-:W-:Y:S02]  /*5c30*/  UMOV UR4, UR11 ;  /* 0x0000000b00047c82 */ /* 0x000fe40008000000 */
[----:B------:R-:W-:Y:S04]  /*5c40*/  UIMAD UR5, UR4, UR45, UR5 ;  /* 0x0000002d040572a4 */ /* 0x000fe8000f8e0205 */
[----:B------:R-:W-:Y:S11]  /*5c50*/  UISETP.GT.U32.AND UP0, UPT, UR28, UR5, UPT ;  /* 0x000000051c00728c */ /* 0x000ff6000bf04070 */
[----:B------:R-:W-:Y:S02]  /*5c60*/  @!UP0 UIADD3 UR5, UPT, UPT, UR5, -UR28, URZ ;  /* 0x8000001c05058290 */ /* 0x000fe4000fffe0ff */
[----:B------:R-:W-:Y:S02]  /*5c70*/  @!UP0 UIADD3 UR4, UPT, UPT, UR4, 0x1, URZ ;  /* 0x0000000104048890 */ /* 0x000fe4000fffe0ff */
[----:B------:R-:W-:Y:S02]  /*5c80*/  UISETP.GE.U32.AND UP0, UPT, UR5, UR28, UPT ;  /* 0x0000001c0500728c */ /* 0x000fe4000bf06070 */
[----:B------:R-:W-:Y:S09]  /*5c90*/  ULOP3.LUT UR5, UR26, UR29, URZ, 0x3c, !UPT ;  /* 0x0000001d1a057292 */ /* 0x000ff2000f8e3cff */
[----:B------:R-:W-:Y:S02]  /*5ca0*/  @UP0 UIADD3 UR4, UPT, UPT, UR4, 0x1, URZ ;  /* 0x0000000104040890 */ /* 0x000fe4000fffe0ff */
[----:B------:R-:W-:Y:S11]  /*5cb0*/  UISETP.GE.AND UP0, UPT, UR5, URZ, UPT ;  /* 0x000000ff0500728c */ /* 0x000ff6000bf06270 */
[----:B------:R-:W-:Y:S02]  /*5cc0*/  @!UP0 UIADD3 UR4, UPT, UPT, -UR4, URZ, URZ ;  /* 0x000000ff04048290 */ /* 0x000fe4000fffe1ff */
[----:B------:R-:W-:Y:S04]  /*5cd0*/  @!UP6 ULOP3.LUT UR4, URZ, UR29, URZ, 0x33, !UPT ;  /* 0x0000001dff04e292 */ /* 0x000fe8000f8e33ff */
[----:B------:R-:W-:Y:S04]  /*5ce0*/  UIADD3 UR5, UPT, UPT, -UR4, URZ, URZ ;  /* 0x000000ff04057290 */ /* 0x000fe8000fffe1ff */
[----:B------:R-:W-:Y:S01]  /*5cf0*/  UIMAD UR5, UR29, UR5, UR26 ;  /* 0x000000051d0572a4 */ /* 0x000fe2000f8e021a */
[----:B------:R-:W-:Y:S11]  /*5d00*/  @!P2 BRA `(.L_x_95) ;  /* 0x000000000030a947 */ /* 0x000ff60003800000 */
[----:B------:R-:W-:Y:S01]  /*5d10*/  UPLOP3.LUT UP3, UPT, UPT, UPT, UP5, 0x80, 0x8 ;  /* 0x000000000008789c */ /* 0x000fe20003f6f050 */
[----:B------:R-:W-:Y:S01]  /*5d20*/  HFMA2 R139, -RZ, RZ, 0, 5.9604644775390625e-08 ;  /* 0x00000001ff8b7431 */ /* 0x000fe200000001ff */
[----:B------:R-:W2:Y:S04]  /*5d30*/  LDCU.64 UR10, c[0x0][0x358] ;  /* 0x00006b00ff0a77ac */ /* 0x000ea80008000a00 */
[----:B------:R-:W-:Y:S11]  /*5d40*/  PLOP3.LUT P2, PT, PT, PT, UP3, 0x80, 0x8 ;  /* 0x000000000008781c */ /* 0x000ff60003f4f038 */
[----:B------:R-:W-:Y:S02]  /*5d50*/  @!UPT UIADD3 URZ, UPT, UPT, URZ, URZ, URZ ;  /* 0x000000fffffff290 */ /* 0x000fe4000fffe0ff */
[----:B------:R-:W3:Y:S01]  /*5d60*/  @P2 LDC.64 R12, c[0x0][0x888] ;  /* 0x00022200ff0c2b82 */ /* 0x000ee20000000a00 */
[----:B-1----:R-:W-:Y:S04]  /*5d70*/  @P2 IMAD R8, R16, R2, RZ ;  /* 0x0000000210082224 */ /* 0x002fe800078e02ff */
[----:B---3--:R-:W-:Y:S01]  /*5d80*/  @P2 IMAD.WIDE R12, R8, 0x4, R12 ;  /* 0x00000004080c2825 */ /* 0x008fe200078e020c */
[----:B------:R-:W-:Y:S04]  /*5d90*/  MOV R8, 0x1 ;  /* 0x0000000100087802 */ /* 0x000fe80000000f00 */
[----:B--2--5:R2:W5:Y:S01]  /*5da0*/  @P2 LDG.E R71, desc[UR10][R12.64] ;  /* 0x0000000a0c472981 */ /* 0x024562000c1e1900 */
[----:B------:R-:W-:Y:S01]  /*5db0*/  @!P2 PRMT R139, R8, 0x7610, R139 ;  /* 0x00007610088ba816 */ /* 0x000fe2000000008b */
[----:B--2---:R-:W3:Y:S06]  /*5dc0*/  @!P2 LDC R71, c[0x0][0x880] ;  /* 0x00022000ff47ab82 */ /* 0x004eec0000000800 */
.L_x_95:
[----:B---3-5:R-:W-:Y:S01]  /*5dd0*/  @!P1 FSETP.EQ.AND P3, PT, R71, RZ, PT ;  /* 0x000000ff4700920b */ /* 0x028fe20003f62000 */
[----:B------:R-:W-:Y:S01]  /*5de0*/  @!UPT UIADD3 URZ, UPT, UPT, URZ, URZ, URZ ;  /* 0x000000fffffff290 */ /* 0x000fe2000fffe0ff */
[----:B------:R-:W-:Y:S11]  /*5df0*/  @!P1 BRA `(.L_x_96) ;  /* 0x0000000000149947 */ /* 0x000ff60003800000 */
[----:B------:R-:W-:Y:S02]  /*5e00*/  LOP3.LUT P1, RZ, R139, 0xff, RZ, 0xc0, !PT ;  /* 0x000000ff8bff7812 */ /* 0x000fe4000782c0ff */
[----:B------:R-:W-:Y:S04]  /*5e10*/  PLOP3.LUT P3, PT, PT, PT, UP3, 0x80, 0x8 ;  /* 0x000000000008781c */ /* 0x000fe80003f6f038 */
[----:B------:R-:W-:Y:S07]  /*5e20*/  PLOP3.LUT P3, PT, P3, PT, PT, 0x8, 0x80 ;  /* 0x000000000080781c */ /* 0x000fee0001f6e170 */
[----:B------:R-:W-:Y:S11]  /*5e30*/  @P1 FSETP.EQ.AND P3, PT, R71, RZ, PT ;  /* 0x000000ff4700120b */ /* 0x000ff60003f62000 */
[----:B------:R-:W-:Y:S02]  /*5e40*/  @!UPT UIADD3 URZ, UPT, UPT, URZ, URZ, URZ ;  /* 0x000000fffffff290 */ /* 0x000fe4000fffe0ff */
.L_x_96:
[----:B------:R-:W2:Y:S01]  /*5e50*/  SYNCS.PHASECHK.TRANS64.TRYWAIT P1, [UR24+0x228], R0 ;  /* 0x00022800ff0075a7 */ /* 0x000ea20008021118 */
[----:B------:R-:W-:Y:S01]  /*5e60*/  ELECT P2, URZ, PT ;  /* 0x0000000000ff782f */ /* 0x000fe20003840000 */
[----:B------:R-:W-:Y:S01]  /*5e70*/  @!UPT UIADD3 URZ, UPT, UPT, URZ, URZ, URZ ;  /* 0x000000fffffff290 */ /* 0x000fe2000fffe0ff */
[----:B--2---:R-:W-:Y:S11]  /*5e80*/  @!P1 BRA `(.L_x_97) ;  /* 0x0000003c00c49947 */ /* 0x004ff60003800000 */
.L_x_207:
[----:B------:R-:W-:Y:S01]  /*5e90*/  PLOP3.LUT P2, PT, P3, P2, PT, 0xf2, 0x2f ;  /* 0x00000000002f781c */ /* 0x000fe20001f45e72 */
[----:B------:R-:W-:Y:S01]  /*5ea0*/  BSSY.RECONVERGENT B0, `(.L_x_98) ;  /* 0x0000029000007945 */ /* 0x000fe20003800200 */
[----:B------:R-:W-:Y:S11]  /*5eb0*/  @P0 SHF.R.U32.HI R16, RZ, 0x10, R5 ;  /* 0x00000010ff100819 */ /* 0x000ff60000011605 */
[----:B------:R-:W-:Y:S05]  /*5ec0*/  @P2 BRA `(.L_x_99) ;  /* 0x0000000000982947 */ /* 0x000fea0003800000 */
[----:B------:R-:W-:Y:S01]  /*5ed0*/  IMAD.U32 R5, RZ, RZ, UR30 ;  /* 0x0000001eff057e24 */ /* 0x000fe2000f8e00ff */
[----:B------:R-:W-:Y:S01]  /*5ee0*/  ULOP3.LUT UR6, UR4, UR30, URZ, 0x3c, !UPT ;  /* 0x0000001e04067292 */ /* 0x000fe2000f8e3cff */
[----:B-1----:R-:W-:Y:S01]  /*5ef0*/  IMAD.U32 R0, RZ, RZ, UR4 ;  /* 0x00000004ff007e24 */ /* 0x002fe2000f8e00ff */
[----:B------:R-:W-:Y:S02]  /*5f00*/  UISETP.NE.AND UP4, UPT, UR30, URZ, UPT ;  /* 0x000000ff1e00728c */ /* 0x000fe4000bf85270 */
[----:B------:R-:W-:Y:S01]  /*5f10*/  IABS R5, R5 ;  /* 0x0000000500057213 */ /* 0x000fe20000000000 */
[----:B------:R-:W-:Y:S01]  /*5f20*/  USHF.L.U32 UR10, UR5, 0x6, URZ ;  /* 0x00000006050a7899 */ /* 0x000fe200080006ff */
[----:B------:R-:W-:Y:S01]  /*5f30*/  IABS R0, R0 ;  /* 0x0000000000007213 */ /* 0x000fe20000000000 */
[----:B------:R-:W-:Y:S01]  /*5f40*/  USHF.L.U32 UR11, UR47, 0x7, URZ ;  /* 0x000000072f0b7899 */ /* 0x000fe200080006ff */
[----:B------:R-:W1:Y:S01]  /*5f50*/  I2F.RP R6, R5 ;  /* 0x0000000500067306 */ /* 0x000e620000209400 */
[----:B------:R-:W-:Y:S01]  /*5f60*/  UISETP.GE.AND UP0, UPT, UR6, URZ, UPT ;  /* 0x000000ff0600728c */ /* 0x000fe2000bf06270 */
[----:B------:R-:W-:Y:S01]  /*5f70*/  UMOV UR18, 0x0 ;  /* 0x0000000000127882 */ /* 0x000fe20000000000 */
[----:B------:R-:W-:Y:S07]  /*5f80*/  UMOV UR19, 0x10000000 ;  /* 0x1000000000137882 */ /* 0x000fee0000000000 */
[----:B-1----:R-:W1:Y:S02]  /*5f90*/  MUFU.RCP R6, R6 ;  /* 0x0000000600067308 */ /* 0x002e640000001000 */
[----:B-1----:R-:W-:Y:S08]  /*5fa0*/  VIADD R6, R6, 0xffffffe ;  /* 0x0ffffffe06067836 */ /* 0x002ff00000000000 */
[----:B------:R1:W2:Y:S02]  /*5fb0*/  F2I.FTZ.U32.TRUNC.NTZ R7, R6 ;  /* 0x0000000600077305 */ /* 0x0002a4000021f000 */
[----:B-1----:R-:W-:Y:S01]  /*5fc0*/  HFMA2 R6, -RZ, RZ, 0, 0 ;  /* 0x00000000ff067431 */ /* 0x002fe200000001ff */
[----:B--2---:R-:W-:Y:S05]  /*5fd0*/  IADD3 R4, PT, PT, RZ, -R7, RZ ;  /* 0x80000007ff047210 */ /* 0x004fea0007ffe0ff */
[-C--:B------:R-:W-:Y:S04]  /*5fe0*/  IMAD R4, R4, R5.reuse, RZ ;  /* 0x0000000504047224 */ /* 0x080fe800078e02ff */
[----:B------:R-:W-:Y:S06]  /*5ff0*/  IMAD.HI.U32 R7, R7, R4, R6 ;  /* 0x0000000407077227 */ /* 0x000fec00078e0006 */
[----:B------:R-:W-:Y:S04]  /*6000*/  IMAD.HI.U32 R7, R7, R0, RZ ;  /* 0x0000000007077227 */ /* 0x000fe800078e00ff */
[----:B------:R-:W-:Y:S04]  /*6010*/  IMAD.MOV R4, RZ, RZ, -R7 ;  /* 0x000000ffff047224 */ /* 0x000fe800078e0a07 */
[C---:B------:R-:W-:Y:S05]  /*6020*/  IMAD R0, R5.reuse, R4, R0 ;  /* 0x0000000405007224 */ /* 0x040fea00078e0200 */
[----:B------:R-:W-:Y:S11]  /*6030*/  ISETP.GT.U32.AND P0, PT, R5, R0, PT ;  /* 0x000000000500720c */ /* 0x000ff60003f04070 */
[----:B------:R-:W-:Y:S02]  /*6040*/  @!UPT UIADD3 URZ, UPT, UPT, URZ, URZ, URZ ;  /* 0x000000fffffff290 */ /* 0x000fe4000fffe0ff */
[-C--:B------:R-:W-:Y:S01]  /*6050*/  @!P0 IADD3 R0, PT, PT, R0, -R5.reuse, RZ ;  /* 0x8000000500008210 */ /* 0x080fe20007ffe0ff */
[----:B------:R-:W-:Y:S03]  /*6060*/  @!P0 VIADD R7, R7, 0x1 ;  /* 0x0000000107078836 */ /* 0x000fe60000000000 */
[----:B------:R-:W-:Y:S02]  /*6070*/  ISETP.GE.U32.AND P1, PT, R0, R5, PT ;  /* 0x000000050000720c */ /* 0x000fe40003f26070 */
[----:B------:R-:W-:Y:S11]  /*6080*/  MOV R0, 0x2000 ;  /* 0x0000200000007802 */ /* 0x000ff60000000f00 */
[----:B------:R-:W-:Y:S04]  /*6090*/  @P1 IADD3 R7, PT, PT, R7, 0x1, RZ ;  /* 0x0000000107071810 */ /* 0x000fe80007ffe0ff */
[----:B------:R-:W-:Y:S11]  /*60a0*/  R2UR UR13, R7 ;  /* 0x00000000070d72ca */ /* 0x000ff600000e0000 */
[----:B------:R-:W-:Y:S02]  /*60b0*/  @!UPT UIADD3 URZ, UPT, UPT, URZ, URZ, URZ ;  /* 0x000000fffffff290 */ /* 0x000fe4000fffe0ff */
[----:B------:R-:W-:Y:S02]  /*60c0*/  @!UP0 UIADD3 UR13, UPT, UPT, -UR13, URZ, URZ ;  /* 0x000000ff0d0d8290 */ /* 0x000fe4000fffe1ff */
[----:B------:R-:W-:Y:S04]  /*60d0*/  @!UP4 ULOP3.LUT UR13, URZ, UR30, URZ, 0x33, !UPT ;  /* 0x0000001eff0dc292 */ /* 0x000fe8000f8e33ff */
[----:B------:R-:W-:Y:S04]  /*60e0*/  UIADD3 UR6, UPT, UPT, -UR13, URZ, URZ ;  /* 0x000000ff0d067290 */ /* 0x000fe8000fffe1ff */
[----:B------:R-:W-:Y:S09]  /*60f0*/  UIMAD UR12, UR30, UR6, UR4 ;  /* 0x000000061e0c72a4 */ /* 0x000ff2000f8e0204 */
[----:B------:R2:W-:Y:S01]  /*6100*/  UTMALDG.4D [UR8], [UR36], desc[UR18] ;  /* 0x00001208240075b4 */ /* 0x0005e20008019000 */
[----:B------:R2:W-:Y:S01]  /*6110*/  SYNCS.ARRIVE.TRANS64.RED.A0TR RZ, [UR24+0x220], R0 ;  /* 0x00022000ffff79a7 */ /* 0x0005e20008300418 */
[----:B------:R-:W-:Y:S01]  /*6120*/  NOP ;  /* 0x0000000000007918 */ /* 0x000fe20000000000 */
.L_x_99:
[----:B--2---:R-:W-:Y:S05]  /*6130*/  BSYNC.RECONVERGENT B0 ;  /* 0x0000000000007941 */ /* 0x004fea0003800200 */
.L_x_98:
[----:B------:R-:W-:Y:S01]  /*6140*/  SYNCS.ARRIVE.TRANS64.RED.A1T0 RZ, [UR46], RZ ;  /* 0x000000ffffff79a7 */ /* 0x000fe2000810042e */
[----:B------:R-:W-:Y:S01]  /*6150*/  UIADD3 UR26, UPT, UPT, UR7, UR48, URZ ;  /* 0x00000030071a7290 */ /* 0x000fe2000fffe0ff */
[----:B------:R-:W-:Y:S01]  /*6160*/  LOP3.LUT R11, R11, 0x1, RZ, 0x3c, !PT ;  /* 0x000000010b0b7812 */ /* 0x000fe200078e3cff */
[----:B------:R-:W-:Y:S01]  /*6170*/  UIADD3 UR47, UPT, UPT, UR14, UR44, URZ ;  /* 0x0000002c0e2f7290 */ /* 0x000fe2000fffe0ff */
[----:B------:R-:W-:Y:S01]  /*6180*/  LOP3.LUT R10, R10, 0x1, RZ, 0x3c, !PT ;  /* 0x000000010a0a7812 */ /* 0x000fe200078e3cff */
[----:B------:R-:W-:Y:S01]  /*6190*/  UPLOP3.LUT UP4, UPT, UPT, UPT, UPT, 0x80, 0x8 ;  /* 0x000000000008789c */ /* 0x000fe20003f8f070 */
[----:B------:R-:W-:Y:S10]  /*61a0*/  BRA.U UP1, `(.L_x_100) ;  /* 0xfffffff501047547 */ /* 0x000ff4000b83ffff */
[----:B-1----:R-:W-:Y:S07]  /*61b0*/  MOV R0, UR24 ;  /* 0x0000001800007c02 */ /* 0x002fee0008000f00 */
.L_x_101:
[----:B-1----:R-:W-:-:S04]  /*61c0*/  SHF.L.U32 R2, R11, 0x1f, RZ ;  /* 0x0000001f0b027819 */ /* 0x002fc800000006ff */
[----:B------:R1:W2:Y:S03]  /*61d0*/  SYNCS.PHASECHK.TRANS64.TRYWAIT P0, [R0+URZ+0x228], R2 ;  /* 0x00022802000075a7 */ /* 0x0002a600080011ff */
[----:B--2---:R-:W-:Y:S05]  /*61e0*/  @!P0 NANOSLEEP.SYNCS 0x989680 ;  /* 0x009896800000895d */ /* 0x004fea0003900000 */
[----:B------:R-:W2:Y:S02]  /*61f0*/  @!P0 SYNCS.PHASECHK.TRANS64 P0, [R0+URZ+0x228], R2 ;  /* 0x00022802000085a7 */ /* 0x000ea400080010ff */
[----:B--2---:R-:W-:Y:S05]  /*6200*/  @P0 EXIT ;  /* 0x000000000000094d */ /* 0x004fea0003800000 */
[----:B------:R-:W-:Y:S05]  /*6210*/  BRA `(.L_x_101) ;  /* 0xfffffffc00e87947 */ /* 0x000fea000383ffff */
.L_x_90:
[----:B------:R-:W-:-:S06]  /*6220*/  UISETP.GE.AND UP0, UPT, UR15, 0x4, UPT ;  /* 0x000000040f00788c */ /* 0x000fcc000bf06270 */
[----:B------:R-:W-:-:S13]  /*6230*/  PLOP3.LUT P0, PT, PT, PT, UP0, 0x80, 0x8 ;  /* 0x000000000008781c */ /* 0x000fda0003f0f008 */
[----:B-1----:R-:W-:Y:S05]  /*6240*/  @!P0 EXIT ;  /* 0x000000000000894d */ /* 0x002fea0003800000 */
[----:B------:R-:W1:Y:S08]  /*6250*/  S2UR UR4, SR_CgaCtaId ;  /* 0x00000000000479c3 */ /* 0x000e700000008800 */
[----:B------:R-:W-:Y:S01]  /*6260*/  BAR.SYNC.DEFER_BLOCKING 0x6, 0xa0 ;  /* 0x0182800000007b1d */ /* 0x000fe20000010000 */
[C---:B------:R-:W-:Y:S01]  /*6270*/  IMAD.SHL.U32 R4, R133.reuse, 0x40, RZ ;  /* 0x0000004085047824 */ /* 0x040fe200078e00ff */
[----:B------:R-:W-:Y:S01]  /*6280*/  USHF.R.S32.HI UR46, URZ, 0x1f, UR5 ;  /* 0x0000001fff2e7899 */ /* 0x000fe20008011405 */
[C---:B------:R-:W-:Y:S01]  /*6290*/  IMAD.SHL.U32 R138, R133.reuse, 0x8, RZ ;  /* 0x00000008858a7824 */ /* 0x040fe200078e00ff */
[----:B------:R-:W-:Y:S01]  /*62a0*/  CS2R R134, SRZ ;  /* 0x0000000000867805 */ /* 0x000fe2000001ff00 */
[C---:B------:R-:W-:Y:S01]  /*62b0*/  IMAD.SHL.U32 R143, R133.reuse, 0x10, RZ ;  /* 0x00000010858f7824 */ /* 0x040fe200078e00ff */
[----:B------:R-:W-:Y:S01]  /*62c0*/  UMOV UR44, 0x400 ;  /* 0x00000400002c7882 */ /* 0x000fe20000000000 */
[----:B------:R-:W-:Y:S01]  /*62d0*/  LOP3.LUT R5, R4, 0x180, RZ, 0xc0, !PT ;  /* 0x0000018004057812 */ /* 0x000fe200078ec0ff */
[----:B------:R-:W-:Y:S01]  /*62e0*/  ULEA.HI UR46, UR46, UR5, URZ, 0x6 ;  /* 0x000000052e2e7291 */ /* 0x000fe2000f8f30ff */
[----:B------:R-:W-:Y:S01]  /*62f0*/  IMAD.U32 R69, R133, 0x10000, RZ ;  /* 0x0001000085457824 */ /* 0x000fe200078e00ff */
[----:B------:R-:W-:Y:S01]  /*6300*/  LOP3.LUT R137, R143, 0x20, RZ, 0xc0, !PT ;  /* 0x000000208f897812 */ /* 0x000fe200078ec0ff */
[----:B------:R-:W-:Y:S01]  /*6310*/  IMAD.MOV.U32 R68, RZ, RZ, RZ ;  /* 0x000000ffff447224 */ /* 0x000fe200078e00ff */
[----:B------:R-:W-:Y:S01]  /*6320*/  LOP3.LUT R138, R5, 0x30, R138, 0xf8, !PT ;  /* 0x00000030058a7812 */ /* 0x000fe200078ef88a */
[----:B------:R-:W-:Y:S01]  /*6330*/  IMAD.MOV.U32 R136, RZ, RZ, RZ ;  /* 0x000000ffff887224 */ /* 0x000fe200078e00ff */
[----:B------:R-:W-:Y:S01]  /*6340*/  LOP3.LUT R143, R143, 0x40, RZ, 0xc0, !PT ;  /* 0x000000408f8f7812 */ /* 0x000fe200078ec0ff */
[----:B------:R-:W2:Y:S01]  /*6350*/  LDCU UR56, c[0x0][0x370] ;  /* 0x00006e00ff3877ac */ /* 0x000ea20008000800 */
[----:B------:R-:W-:-:S02]  /*6360*/  LOP3.LUT R138, R138, 0x1e40, R4, 0xf8, !PT ;  /* 0x00001e408a8a7812 */ /* 0x000fc400078ef804 */
[----:B------:R-:W-:Y:S01]  /*6370*/  LOP3.LUT R69, R69, 0x600000, RZ, 0xc0, !PT ;  /* 0x0060000045457812 */ /* 0x000fe200078ec0ff */
[----:B------:R-:W3:Y:S01]  /*6380*/  LDCU UR42, c[0x0][0xb0c] ;  /* 0x00016180ff2a77ac */ /* 0x000ee20008000800 */
[----:B-1----:R-:W-:Y:S01]  /*6390*/  ULEA UR44, UR4, UR44, 0x18 ;  /* 0x0000002c042c7291 */ /* 0x002fe2000f8ec0ff */
[----:B------:R-:W1:Y:S05]  /*63a0*/  LDCU UR38, c[0x0][0xb30] ;  /* 0x00016600ff2677ac */ /* 0x000e6a0008000800 */
[----:B------:R-:W-:Y:S01]  /*63b0*/  VIADD R144, R138, UR44 ;  /* 0x0000002c8a907c36 */ /* 0x000fe20008000000 */
[----:B------:R-:W-:Y:S02]  /*63c0*/  UIADD3 UR4, UPT, UPT, UR44, 0x2400, URZ ;  /* 0x000024002c047890 */ /* 0x000fe4000fffe0ff */
[----:B------:R-:W4:Y:S01]  /*63d0*/  LDS R2, [UR44+0x290] ;  /* 0x0002902cff027984 */ /* 0x000f220008000800 */
[----:B------:R-:W-:Y:S01]  /*63e0*/  UIADD3 UR5, UPT, UPT, UR44, 0x400, URZ ;  /* 0x000004002c057890 */ /* 0x000fe2000fffe0ff */
[--C-:B------:R-:W-:Y:S01]  /*63f0*/  IADD3 R137, PT, PT, -R137, 0x400, R144.reuse ;  /* 0x0000040089897810 */ /* 0x100fe20007ffe190 */
[----:B------:R-:W1:Y:S01]  /*6400*/  LDCU UR57, c[0x0][0x388] ;  /* 0x00007100ff3977ac */ /* 0x000e620008000800 */
[----:B------:R-:W-:Y:S01]  /*6410*/  IADD3 R144, PT, PT, -R143, 0x400, R144 ;  /* 0x000004008f907810 */ /* 0x000fe20007ffe190 */
[----:B------:R-:W-:-:S02]  /*6420*/  IMAD.U32 R145, RZ, RZ, UR4 ;  /* 0x00000004ff917e24 */ /* 0x000fc4000f8e00ff */
[----:B------:R-:W-:Y:S01]  /*6430*/  IMAD.U32 R146, RZ, RZ, UR5 ;  /* 0x00000005ff927e24 */ /* 0x000fe2000f8e00ff */
[----:B------:R-:W1:Y:S01]  /*6440*/  LDCU.64 UR50, c[0x0][0x888] ;  /* 0x00011100ff3277ac */ /* 0x000e620008000a00 */
[----:B------:R-:W-:Y:S01]  /*6450*/  IMAD.IADD R143, R137, 0x1, -R143 ;  /* 0x00000001898f7824 */ /* 0x000fe200078e0a8f */
[----:B------:R-:W1:Y:S01]  /*6460*/  LDCU.64 UR40, c[0x0][0xb28] ;  /* 0x00016500ff2877ac */ /* 0x000e620008000a00 */
[----:B------:R-:W1:Y:S01]  /*6470*/  LDCU.64 UR58, c[0x0][0x890] ;  /* 0x00011200ff3a77ac */ /* 0x000e620008000a00 */
[----:B------:R-:W1:Y:S01]  /*6480*/  LDCU.64 UR60, c[0x0][0x8b0] ;  /* 0x00011600ff3c77ac */ /* 0x000e620008000a00 */
[----:B------:R-:W1:Y:S01]  /*6490*/  LDCU.64 UR62, c[0x0][0x8a8] ;  /* 0x00011500ff3e77ac */ /* 0x000e620008000a00 */
[----:B------:R-:W1:Y:S01]  /*64a0*/  LDCU.128 UR52, c[0x0][0xb10] ;  /* 0x00016200ff3477ac */ /* 0x000e620008000c00 */
[----:B------:R-:W1:Y:S01]  /*64b0*/  LDCU UR49, c[0x0][0x374] ;  /* 0x00006e80ff3177ac */ /* 0x000e620008000800 */
[----:B------:R-:W-:Y:S01]  /*64c0*/  USHF.R.S32.HI UR46, URZ, 0x6, UR46 ;  /* 0x00000006ff2e7899 */ /* 0x000fe2000801142e */
[C---:B----4-:R-:W-:Y:S01]  /*64d0*/  VIADD R3, R2.reuse, 0x40 ;  /* 0x0000004002037836 */ /* 0x050fe20000000000 */
[----:B------:R-:W-:-:S04]  /*64e0*/  LOP3.LUT R2, R2, 0xffff, RZ, 0xc0, !PT ;  /* 0x0000ffff02027812 */ /* 0x000fc800078ec0ff */
[----:B------:R-:W-:-:S05]  /*64f0*/  LOP3.LUT R3, R3, 0xffff, RZ, 0xc0, !PT ;  /* 0x0000ffff03037812 */ /* 0x000fca00078ec0ff */
[----:B-123--:R4:W-:Y:S02]  /*6500*/  STL.64 [R1], R2 ;  /* 0x0000000201007387 */ /* 0x00e9e40000100a00 */
.L_x_119:
[----:B----4-:R-:W-:Y:S04]  /*6510*/  SHF.L.U32 R2, R135, 0x1f, RZ ;  /* 0x0000001f87027819 */ /* 0x010fe800000006ff */
[----:B-1----:R-:W1:Y:S02]  /*6520*/  SYNCS.PHASECHK.TRANS64.TRYWAIT P0, [UR44+0x240], R2 ;  /* 0x00024002ff0075a7 */ /* 0x002e64000800112c */
[----:B-12---:R-:W-:Y:S05]  /*6530*/  @!P0 BRA `(.L_x_102) ;  /* 0x0000003800308947 */ /* 0x006fea0003800000 */
.L_x_209:
[----:B------:R-:W2:Y:S01]  /*6540*/  LDS.128 R4, [UR44+0x280] ;  /* 0x0002802cff047984 */ /* 0x000ea20008000c00 */
[----:B------:R-:W-:Y:S01]  /*6550*/  UIADD3 UR4, UPT, UPT, UR44, 0x248, URZ ;  /* 0x000002482c047890 */ /* 0x000fe2000fffe0ff */
[----:B-1----:R-:W-:Y:S01]  /*6560*/  IMAD R2, R68, 0x4, R1 ;  /* 0x0000000444027824 */ /* 0x002fe200078e0201 */
[----:B------:R-:W-:Y:S02]  /*6570*/  UISETP.GE.AND UP0, UPT, UR39, 0x1, UPT ;  /* 0x000000012700788c */ /* 0x000fe4000bf06270 */
[----:B------:R-:W-:Y:S01]  /*6580*/  UPRMT UR4, URZ, 0x654, UR4 ;  /* 0x00000654ff047896 */ /* 0x000fe20008000004 */
[----:B------:R-:W-:Y:S01]  /*6590*/  @!PT LDS RZ, [RZ] ;  /* 0x00000000fffff984 */ /* 0x000fe20000000800 */
[----:B------:R-:W-:Y:S01]  /*65a0*/  @!PT LDS RZ, [RZ] ;  /* 0x00000000fffff984 */ /* 0x000fe20000000800 */
[----:B------:R-:W-:Y:S01]  /*65b0*/  @!PT LDS RZ, [RZ] ;  /* 0x00000000fffff984 */ /* 0x000fe20000000800 */
[----:B------:R-:W-:Y:S01]  /*65c0*/  @!PT LDS RZ, [RZ] ;  /* 0x00000000fffff984 */ /* 0x000fe20000000800 */
[----:B------:R1:W-:Y:S06]  /*65d0*/  MEMBAR.ALL.CTA ;  /* 0x0000000000007992 */ /* 0x0003ec0000008000 */
[----:B-1----:R-:W1:Y:S02]  /*65e0*/  FENCE.VIEW.ASYNC.S ;  /* 0x00000000000073c6 */ /* 0x002e640000000000 */
[----:B-1----:R-:W-:Y:S06]  /*65f0*/  SYNCS.ARRIVE.TRANS64.RED.A1T0 RZ, [UR4], RZ ;  /* 0x000000ffffff79a7 */ /* 0x002fec0008100404 */
[----:B------:R-:W5:Y:S01]  /*6600*/  LDL R2, [R2] ;  /* 0x0000000002027983 */ /* 0x000f620000100800 */
[----:B--2---:R-:W-:Y:S11]  /*6610*/  LOP3.LUT P0, RZ, R6, 0x1, RZ, 0xc0, !PT ;  /* 0x0000000106ff7812 */ /* 0x004ff6000780c0ff */
[----:B------:R-:W-:Y:S02]  /*6620*/  @!UPT UIADD3 URZ, UPT, UPT, URZ, URZ, URZ ;  /* 0x000000fffffff290 */ /* 0x000fe4000fffe0ff */
[----:B------:R-:W-:Y:S01]  /*6630*/  VOTEU.ANY UP1, P0 ;  /* 0x0000000000ff7886 */ /* 0x000fe20000020100 */
[----:B------:R-:W-:Y:S01]  /*6640*/  PLOP3.LUT P0, PT, PT, PT, UP1, 0x80, 0x8 ;  /* 0x000000000008781c */ /* 0x000fe20003f0f018 */
[----:B------:R-:W-:Y:S11]  /*6650*/  UP2UR UR48, UPR, URZ, 0x2 ;  /* 0x00000002ff307883 */ /* 0x000ff60008000000 */
[----:B------:R-:W-:Y:S01]  /*6660*/  @!UPT UIADD3 URZ, UPT, UPT, URZ, URZ, URZ ;  /* 0x000000fffffff290 */ /* 0x000fe2000fffe0ff */
[----:B------:R-:W-:Y:S02]  /*6670*/  @P0 MOV R3, R4 ;  /* 0x0000000400030202 */ /* 0x000fe40000000f00 */
[----:B------:R-:W-:Y:S02]  /*6680*/  @P0 LOP3.LUT R0, R5, 0xffff, RZ, 0xc0, !PT ;  /* 0x0000ffff05000812 */ /* 0x000fe400078ec0ff */
[----:B------:R-:W-:Y:S02]  /*6690*/  @P0 R2UR UR5, R3 ;  /* 0x00000000030502ca */ /* 0x000fe400000e0000 */
[----:B------:R-:W-:Y:S01]  /*66a0*/  @P0 R2UR UR4, R0 ;  /* 0x00000000000402ca */ /* 0x000fe200000e0000 */
[----:B------:R-:W-:Y:S05]  /*66b0*/  IMAD.U32 R0, RZ, RZ, UR46 ;  /* 0x0000002eff007e24 */ /* 0x000fea000f8e00ff */
[----:B------:R-:W-:Y:S05]  /*66c0*/  IABS R3, R0 ;  /* 0x0000000000037213 */ /* 0x000fea0000000000 */
[----:B------:R-:W-:Y:S02]  /*66d0*/  @UP1 UMOV UR37, UR5 ;  /* 0x0000000500251c82 */ /* 0x000fe40008000000 */
[----:B------:R-:W-:Y:S01]  /*66e0*/  @UP1 UMOV UR36, UR4 ;  /* 0x0000000400241c82 */ /* 0x000fe20008000000 */
[----:B------:R-:W-:Y:S05]  /*66f0*/  BRA.U !UP0, `(.L_x_103) ;  /* 0x0000000108cc7547 */ /* 0x000fea000b800000 */
[----:B------:R-:W1:Y:S01]  /*6700*/  LDCU UR9, c[0x0][0xb20] ;  /* 0x00016400ff0977ac */ /* 0x000e620008000800 */
[----:B------:R-:W-:Y:S02]  /*6710*/  UIMAD.WIDE.U32 UR4, UR49, UR55, URZ ;  /* 0x00000037310472a5 */ /* 0x000fe4000f8e00ff */
[----:B------:R-:W-:Y:S02]  /*6720*/  UIMAD.WIDE.U32 UR6, UR56, UR52, URZ ;  /* 0x00000034380672a5 */ /* 0x000fe4000f8e00ff */
[----:B------:R-:W-:Y:S02]  /*6730*/  UIMAD.WIDE.U32 UR10, UR36, UR55, URZ ;  /* 0x00000037240a72a5 */ /* 0x000fe4000f8e00ff */
[----:B------:R-:W-:Y:S02]  /*6740*/  UISETP.NE.AND UP0, UPT, UR54, 0x1, UPT ;  /* 0x000000013600788c */ /* 0x000fe4000bf05270 */
[----:B------:R-:W-:Y:S02]  /*6750*/  UISETP.NE.AND UP1, UPT, UR42, 0x1, UPT ;  /* 0x000000012a00788c */ /* 0x000fe4000bf25270 */
[----:B------:R-:W-:Y:S02]  /*6760*/  UISETP.NE.AND UP2, UPT, UR39, 0x1, UPT ;  /* 0x000000012700788c */ /* 0x000fe4000bf45270 */
[----:B------:R-:W-:Y:S01]  /*6770*/  UIMAD.WIDE.U32 UR12, UR37, UR52, URZ ;  /* 0x00000034250c72a5 */ /* 0x000fe2000f8e00ff */
[----:B------:R-:W-:Y:S01]  /*6780*/  UMOV UR4, UR5 ;  /* 0x0000000500047c82 */ /* 0x000fe20008000000 */
[----:B------:R-:W-:Y:S01]  /*6790*/  UMOV UR6, UR11 ;  /* 0x0000000b00067c82 */ /* 0x000fe20008000000 */
[----:B-1----:R-:W-:Y:S03]  /*67a0*/  USHF.R.U32.HI UR8, URZ, UR9, UR4 ;  /* 0x00000009ff087299 */ /* 0x002fe60008011604 */
[----:B------:R-:W-:Y:S02]  /*67b0*/  UMOV UR4, UR7 ;  /* 0x0000000700047c82 */ /* 0x000fe40008000000 */
[----:B------:R-:W-:Y:S02]  /*67c0*/  USHF.R.U32.HI UR5, URZ, UR53, UR4 ;  /* 0x00000035ff057299 */ /* 0x000fe40008011604 */
[----:B------:R-:W-:Y:S02]  /*67d0*/  USEL UR4, UR49, UR8, !UP0 ;  /* 0x0000000831047287 */ /* 0x000fe4000c000000 */
[----:B------:R-:W-:Y:S02]  /*67e0*/  USHF.R.U32.HI UR8, URZ, UR9, UR6 ;  /* 0x00000009ff087299 */ /* 0x000fe40008011606 */
[----:B------:R-:W-:Y:S02]  /*67f0*/  UIMAD.WIDE.U32 UR6, UR4, UR40, URZ ;  /* 0x00000028040672a5 */ /* 0x000fe4000f8e00ff */
[----:B------:R-:W-:Y:S02]  /*6800*/  USEL UR9, UR56, UR5, !UP1 ;  /* 0x0000000538097287 */ /* 0x000fe4000c800000 */
[----:B------:R-:W-:Y:S02]  /*6810*/  USEL UR8, UR36, UR8, !UP0 ;  /* 0x0000000824087287 */ /* 0x000fe4000c000000 */
[----:B------:R-:W-:Y:S01]  /*6820*/  UIMAD.WIDE.U32 UR10, UR9, UR40, URZ ;  /* 0x00000028090a72a5 */ /* 0x000fe2000f8e00ff */
[----:B------:R-:W-:Y:S01]  /*6830*/  UMOV UR6, UR7 ;  /* 0x0000000700067c82 */ /* 0x000fe20008000000 */
[----:B------:R-:W-:Y:S01]  /*6840*/  UMOV UR5, UR13 ;  /* 0x0000000d00057c82 */ /* 0x000fe20008000000 */
[----:B------:R-:W-:Y:S02]  /*6850*/  @UP2 USHF.R.U32.HI UR4, URZ, UR41, UR6 ;  /* 0x00000029ff042299 */ /* 0x000fe40008011606 */
[----:B------:R-:W-:Y:S02]  /*6860*/  USHF.R.U32.HI UR5, URZ, UR53, UR5 ;  /* 0x00000035ff057299 */ /* 0x000fe40008011605 */
[----:B------:R-:W-:Y:S02]  /*6870*/  UIMAD UR4, UR39, UR4, URZ ;  /* 0x00000004270472a4 */ /* 0x000fe4000f8e02ff */
[----:B------:R-:W-:Y:S02]  /*6880*/  USEL UR5, UR37, UR5, !UP1 ;  /* 0x0000000525057287 */ /* 0x000fe4000c800000 */
[----:B------:R-:W-:Y:S01]  /*6890*/  UISETP.GE.AND UP0, UPT, UR8, UR4, UPT ;  /* 0x000000040800728c */ /* 0x000fe2000bf06270 */
[----:B------:R-:W-:Y:S01]  /*68a0*/  UMOV UR6, UR11 ;  /* 0x0000000b00067c82 */ /* 0x000fe20008000000 */
[----:B------:R-:W-:Y:S02]  /*68b0*/  UIMAD.WIDE.U32 UR10, UR8, UR40, URZ ;  /* 0x00000028080a72a5 */ /* 0x000fe4000f8e00ff */
[----:B------:R-:W-:Y:S04]  /*68c0*/  @UP2 USHF.R.U32.HI UR9, URZ, UR41, UR6 ;  /* 0x00000029ff092299 */ /* 0x000fe80008011606 */
[----:B------:R-:W-:Y:S01]  /*68d0*/  UIMAD UR6, UR39, UR9, URZ ;  /* 0x00000009270672a4 */ /* 0x000fe2000f8e02ff */
[----:B------:R-:W-:Y:S03]  /*68e0*/  UMOV UR4, UR11 ;  /* 0x0000000b00047c82 */ /* 0x000fe60008000000 */
[----:B------:R-:W-:Y:S02]  /*68f0*/  UISETP.GE.OR UP0, UPT, UR5, UR6, UP0 ;  /* 0x000000060500728c */ /* 0x000fe40008706670 */
[----:B------:R-:W-:Y:S02]  /*6900*/  USHF.R.U32.HI UR4, URZ, UR41, UR4 ;  /* 0x00000029ff047299 */ /* 0x000fe40008011604 */
[----:B------:R-:W-:Y:S02]  /*6910*/  UIMAD.WIDE.U32 UR6, UR5, UR40, URZ ;  /* 0x00000028050672a5 */ /* 0x000fe4000f8e00ff */
[----:B------:R-:W-:Y:S02]  /*6920*/  USEL UR11, UR8, UR4, !UP2 ;  /* 0x00000004080b7287 */ /* 0x000fe4000d000000 */
[----:B------:R-:W-:Y:S02]  /*6930*/  UIADD3 UR6, UPT, UPT, -UR5, URZ, URZ ;  /* 0x000000ff05067290 */ /* 0x000fe4000fffe1ff */
[----:B------:R-:W-:Y:S02]  /*6940*/  UIADD3 UR10, UPT, UPT, -UR11, URZ, URZ ;  /* 0x000000ff0b0a7290 */ /* 0x000fe4000fffe1ff */
[----:B------:R-:W-:Y:S02]  /*6950*/  UIMAD UR6, UR42, UR6, UR37 ;  /* 0x000000062a0672a4 */ /* 0x000fe4000f8e0225 */
[----:B------:R-:W-:Y:S01]  /*6960*/  UIMAD UR10, UR39, UR10, UR8 ;  /* 0x0000000a270a72a4 */ /* 0x000fe2000f8e0208 */
[----:B------:R-:W-:Y:S01]  /*6970*/  @!UP0 UMOV UR4, UR7 ;  /* 0x0000000700048c82 */ /* 0x000fe20008000000 */
[----:B------:R-:W-:Y:S02]  /*6980*/  UIADD3 UR7, UPT, UPT, -UR8, URZ, URZ ;  /* 0x000000ff08077290 */ /* 0x000fe4000fffe1ff */
[----:B------:R-:W-:Y:S04]  /*6990*/  @!UP0 USHF.R.U32.HI UR4, URZ, UR41, UR4 ;  /* 0x00000029ff048299 */ /* 0x000fe80008011604 */
[----:B------:R-:W-:Y:S04]  /*69a0*/  @!UP0 USEL UR4, UR5, UR4, !UP2 ;  /* 0x0000000405048287 */ /* 0x000fe8000d000000 */
[----:B------:R-:W-:Y:S02]  /*69b0*/  @!UP0 UIMAD UR9, UR9, UR10, UR4 ;  /* 0x0000000a090982a4 */ /* 0x000fe4000f8e0204 */
[----:B------:R-:W-:Y:S02]  /*69c0*/  @!UP0 UIADD3 UR10, UPT, UPT, UR11, -UR4, URZ ;  /* 0x800000040b0a8290 */ /* 0x000fe4000fffe0ff */
[----:B------:R-:W-:Y:S02]  /*69d0*/  UIMAD UR4, UR54, UR7, UR36 ;  /* 0x00000007360472a4 */ /* 0x000fe4000f8e0224 */
[----:B------:R-:W-:Y:S03]  /*69e0*/  @!UP0 UIMAD UR8, UR10, UR39, UR5 ;  /* 0x000000270a0882a4 */ /* 0x000fe6000f8e0205 */
[----:B------:R-:W-:Y:S02]  /*69f0*/  @!UP0 UMOV UR5, UR9 ;  /* 0x0000000900058c82 */ /* 0x000fe40008000000 */
[----:B------:R-:W-:Y:S02]  /*6a00*/  UIMAD UR37, UR5, UR42, UR6 ;  /* 0x0000002a052572a4 */ /* 0x000fe4000f8e0206 */
[----:B------:R-:W-:Y:S11]  /*6a10*/  UIMAD UR36, UR8, UR54, UR4 ;  /* 0x00000036082472a4 */ /* 0x000ff6000f8e0204 */
[----:B------:R-:W-:Y:S01]  /*6a20*/  @!UPT UIADD3 URZ, UPT, UPT, URZ, URZ, URZ ;  /* 0x000000fffffff290 */ /* 0x000fe2000fffe0ff */
.L_x_103:
[----:B------:R-:W-:Y:S01]  /*6a30*/  UISETP.NE.AND UP1, UPT, UR38, 0x1, UPT ;  /* 0x000000012600788c */ /* 0x000fe2000bf25270 */
[----:B------:R-:W-:Y:S01]  /*6a40*/  R2UR UR6, R3 ;  /* 0x00000000030672ca */ /* 0x000fe200000e0000 */
[----:B------:R-:W-:Y:S01]  /*6a50*/  UISETP.NE.AND UP4, UPT, UR46, URZ, UPT ;  /* 0x000000ff2e00728c */ /* 0x000fe2000bf85270 */
[----:B------:R-:W-:Y:S01]  /*6a60*/  IABS R0, R0 ;  /* 0x0000000000007213 */ /* 0x000fe20000000000 */
[----:B------:R-:W-:Y:S01]  /*6a70*/  UIADD3 UR16, UPT, UPT, UR44, 0x400, URZ ;  /* 0x000004002c107890 */ /* 0x000fe2000fffe0ff */
[----:B------:R-:W-:Y:S03]  /*6a80*/  @P0 SHF.R.U32.HI R142, RZ, 0x10, R5 ;  /* 0x00000010ff8e0819 */ /* 0x000fe60000011605 */
[----:B------:R-:W-:Y:S03]  /*6a90*/  IMAD.MOV R0, RZ, RZ, -R0 ;  /* 0x000000ffff007224 */ /* 0x000fe600078e0a00 */
[----:B------:R-:W1:Y:S03]  /*6aa0*/  @!UP1 LDCU.128 UR12, c[0x0][0xb10] ;  /* 0x00016200ff0c97ac */ /* 0x000e660008000c00 */
[----:B------:R-:W2:Y:S01]  /*6ab0*/  I2F.RP R3, UR6 ;  /* 0x0000000600037d06 */ /* 0x000ea20008209400 */
[----:B------:R-:W3:Y:S09]  /*6ac0*/  @!UP1 LDCU UR10, c[0x0][0xb20] ;  /* 0x00016400ff0a97ac */ /* 0x000ef20008000800 */
[----:B--2---:R-:W2:Y:S02]  /*6ad0*/  MUFU.RCP R3, R3 ;  /* 0x0000000300037308 */ /* 0x004ea40000001000 */
[----:B--2---:R-:W-:Y:S08]  /*6ae0*/  VIADD R3, R3, 0xffffffe ;  /* 0x0ffffffe03037836 */ /* 0x004ff00000000000 */
[----:B------:R-:W2:Y:S02]  /*6af0*/  F2I.FTZ.U32.TRUNC.NTZ R3, R3 ;  /* 0x0000000300037305 */ /* 0x000ea4000021f000 */
[----:B--2---:R-:W-:Y:S01]  /*6b00*/  R2UR UR5, R3 ;  /* 0x00000000030572ca */ /* 0x004fe200000e0000 */
[----:B------:R-:W-:Y:S05]  /*6b10*/  IMAD.U32 R3, RZ, RZ, UR26 ;  /* 0x0000001aff037e24 */ /* 0x000fea000f8e00ff */
[----:B------:R-:W-:Y:S04]  /*6b20*/  IABS R3, R3 ;  /* 0x0000000300037213 */ /* 0x000fe80000000000 */
[----:B------:R-:W-:Y:S03]  /*6b30*/  R2UR UR8, R3 ;  /* 0x00000000030872ca */ /* 0x000fe600000e0000 */
[----:B------:R-:W-:Y:S04]  /*6b40*/  UIADD3 UR4, UPT, UPT, URZ, -UR5, URZ ;  /* 0x80000005ff047290 */ /* 0x000fe8000fffe0ff */
[----:B------:R-:W-:Y:S03]  /*6b50*/  UIMAD UR7, UR4, UR6, URZ ;  /* 0x00000006040772a4 */ /* 0x000fe6000f8e02ff */
[----:B------:R-:W-:Y:S02]  /*6b60*/  UMOV UR4, URZ ;  /* 0x000000ff00047c82 */ /* 0x000fe40008000000 */
[----:B------:R-:W-:Y:S02]  /*6b70*/  UIMAD.WIDE.U32 UR4, UR5, UR7, UR4 ;  /* 0x00000007050472a5 */ /* 0x000fe4000f8e0004 */
[----:B------:R-:W-:Y:S05]  /*6b80*/  R2UR UR7, R0 ;  /* 0x00000000000772ca */ /* 0x000fea00000e0000 */
[----:B------:R-:W-:Y:S02]  /*6b90*/  UMOV UR4, UR5 ;  /* 0x0000000500047c82 */ /* 0x000fe40008000000 */
[----:B------:R-:W-:Y:S07]  /*6ba0*/  UIMAD.WIDE.U32 UR4, UR4, UR8, URZ ;  /* 0x00000008040472a5 */ /* 0x000fee000f8e00ff */
[----:B------:R-:W-:Y:S02]  /*6bb0*/  UMOV UR11, UR5 ;  /* 0x00000005000b7c82 */ /* 0x000fe40008000000 */
[----:B------:R-:W-:Y:S02]  /*6bc0*/  UIMAD UR4, UR11, UR7, UR8 ;  /* 0x000000070b0472a4 */ /* 0x000fe4000f8e0208 */
[----:B------:R-:W2:Y:S02]  /*6bd0*/  @!UP1 LDCU UR5, c[0x0][0xb0c] ;  /* 0x00016180ff0597ac */ /* 0x000ea40008000800 */
[----:B------:R-:W-:Y:S02]  /*6be0*/  UISETP.GT.U32.AND UP0, UPT, UR6, UR4, UPT ;  /* 0x000000040600728c */ /* 0x000fe4000bf04070 */
[----:B-1----:R-:W-:Y:S09]  /*6bf0*/  UIMAD.WIDE.U32 UR8, UR37, UR12, URZ ;  /* 0x0000000c250872a5 */ /* 0x002ff2000f8e00ff */
[----:B------:R-:W-:Y:S02]  /*6c00*/  @!UP0 UIADD3 UR4, UPT, UPT, UR4, -UR6, URZ ;  /* 0x8000000604048290 */ /* 0x000fe4000fffe0ff */
[----:B------:R-:W-:Y:S02]  /*6c10*/  @!UP0 UIADD3 UR11, UPT, UPT, UR11, 0x1, URZ ;  /* 0x000000010b0b8890 */ /* 0x000fe4000fffe0ff */
[----:B------:R-:W-:Y:S02]  /*6c20*/  UISETP.GE.U32.AND UP3, UPT, UR4, UR6, UPT ;  /* 0x000000060400728c */ /* 0x000fe4000bf66070 */
[----:B------:R-:W-:Y:S02]  /*6c30*/  UIMAD.WIDE.U32 UR6, UR36, UR15, URZ ;  /* 0x0000000f240672a5 */ /* 0x000fe4000f8e00ff */
[----:B------:R-:W-:Y:S02]  /*6c40*/  ULOP3.LUT UR4, UR26, UR46, URZ, 0x3c, !UPT ;  /* 0x0000002e1a047292 */ /* 0x000fe4000f8e3cff */
[----:B------:R-:W-:Y:S02]  /*6c50*/  @!UP1 UISETP.NE.AND UP0, UPT, UR14, 0x1, UPT ;  /* 0x000000010e00988c */ /* 0x000fe4000bf05270 */
[----:B------:R-:W-:Y:S02]  /*6c60*/  UISETP.GE.AND UP5, UPT, UR4, URZ, UPT ;  /* 0x000000ff0400728c */ /* 0x000fe4000bfa6270 */
[----:B--2---:R-:W-:Y:S02]  /*6c70*/  @!UP1 UISETP.NE.AND UP2, UPT, UR5, 0x1, UPT ;  /* 0x000000010500988c */ /* 0x004fe4000bf45270 */
[----:B------:R-:W-:Y:S01]  /*6c80*/  @UP3 UIADD3 UR11, UPT, UPT, UR11, 0x1, URZ ;  /* 0x000000010b0b3890 */ /* 0x000fe2000fffe0ff */
[----:B------:R-:W-:Y:S01]  /*6c90*/  @!UP1 UMOV UR6, UR7 ;  /* 0x0000000700069c82 */ /* 0x000fe20008000000 */
[----:B------:R-:W-:Y:S01]  /*6ca0*/  @!UP1 UMOV UR4, UR9 ;  /* 0x0000000900049c82 */ /* 0x000fe20008000000 */
[----:B---3--:R-:W-:Y:S02]  /*6cb0*/  @!UP1 USHF.R.U32.HI UR6, URZ, UR10, UR6 ;  /* 0x0000000aff069299 */ /* 0x008fe40008011606 */
[----:B------:R-:W-:Y:S02]  /*6cc0*/  @!UP1 USHF.R.U32.HI UR4, URZ, UR13, UR4 ;  /* 0x0000000dff049299 */ /* 0x000fe40008011604 */
[----:B------:R-:W-:Y:S02]  /*6cd0*/  @!UP1 USEL UR6, UR36, UR6, !UP0 ;  /* 0x0000000624069287 */ /* 0x000fe4000c000000 */
[----:B------:R-:W-:Y:S02]  /*6ce0*/  ULOP3.LUT UP0, URZ, UR16, 0x1b0, URZ, 0xc0, !UPT ;  /* 0x000001b010ff7892 */ /* 0x000fe4000f80c0ff */
[----:B------:R-:W-:Y:S01]  /*6cf0*/  @!UP1 USEL UR7, UR37, UR4, !UP2 ;  /* 0x0000000425079287 */ /* 0x000fe2000d000000 */
[----:B------:R-:W-:Y:S02]  /*6d00*/  UMOV UR43, UR11 ;  /* 0x0000000b002b7c82 */ /* 0x000fe40008000000 */
[----:B------:R-:W-:Y:S02]  /*6d10*/  @!UP5 UIADD3 UR43, UPT, UPT, -UR43, URZ, URZ ;  /* 0x000000ff2b2bd290 */ /* 0x000fe4000fffe1ff */
[----:B------:R-:W-:Y:S02]  /*6d20*/  @!UP4 ULOP3.LUT UR43, URZ, UR46, URZ, 0x33, !UPT ;  /* 0x0000002eff2bc292 */ /* 0x000fe4000f8e33ff */
[----:B------:R-:W-:Y:S02]  /*6d30*/  @!UP1 UIADD3 UR4, UPT, UPT, -UR7, UR6, URZ ;  /* 0x0000000607049290 */ /* 0x000fe4000fffe1ff */
[----:B------:R-:W-:Y:S02]  /*6d40*/  @!UP1 UIADD3 UR6, UPT, UPT, UR7, -UR6, URZ ;  /* 0x8000000607069290 */ /* 0x000fe4000fffe0ff */
[----:B------:R-:W-:Y:S02]  /*6d50*/  UIADD3 UR7, UPT, UPT, -UR43, URZ, URZ ;  /* 0x000000ff2b077290 */ /* 0x000fe4000fffe1ff */
[----:B------:R-:W-:Y:S02]  /*6d60*/  @!UP1 UIMAD UR37, UR4, UR5, UR37 ;  /* 0x00000005042592a4 */ /* 0x000fe4000f8e0225 */
[----:B------:R-:W-:Y:S02]  /*6d70*/  @!UP1 UIMAD UR36, UR6, UR14, UR36 ;  /* 0x0000000e062492a4 */ /* 0x000fe4000f8e0224 */
[----:B------:R-:W-:Y:S01]  /*6d80*/  UIMAD UR45, UR46, UR7, UR26 ;  /* 0x000000072e2d72a4 */ /* 0x000fe2000f8e021a */
[----:B------:R-:W-:Y:S11]  /*6d90*/  BRA.U !UP0, `(.L_x_104) ;  /* 0x0000000108407547 */ /* 0x000ff6000b800000 */
[----:B------:R-:W1:Y:S01]  /*6da0*/  LDCU.64 UR8, c[0x4][0x80] ;  /* 0x01001000ff0877ac */ /* 0x000e620008000a00 */
[----:B------:R-:W-:Y:S01]  /*6db0*/  MOV R15, 0x0 ;  /* 0x00000000000f7802 */ /* 0x000fe20000000f00 */
[----:B------:R-:W-:Y:S02]  /*6dc0*/  HFMA2 R12, -RZ, RZ, 0, 5.9604644775390625e-08 ;  /* 0x00000001ff0c7431 */ /* 0x000fe400000001ff */
[----:B------:R-:W-:Y:S02]  /*6dd0*/  IMAD.MOV.U32 R8, RZ, RZ, 0x70 ;  /* 0x00000070ff087424 */ /* 0x000fe400078e00ff */
[----:B------:R-:W-:Y:S01]  /*6de0*/  IMAD.MOV.U32 R13, RZ, RZ, RZ ;  /* 0x000000ffff0d7224 */ /* 0x000fe200078e00ff */
[----:B------:R-:W2:Y:S01]  /*6df0*/  LDCU.64 UR6, c[0x4][0x88] ;  /* 0x01001100ff0677ac */ /* 0x000ea20008000a00 */
[----:B------:R-:W3:Y:S01]  /*6e00*/  LDC.64 R14, c[0x4][R15] ;  /* 0x010000000f0e7b82 */ /* 0x000ee20000000a00 */
[----:B------:R-:W4:Y:S01]  /*6e10*/  LDCU.64 UR4, c[0x4][0x8] ;  /* 0x01000100ff0477ac */ /* 0x000f220008000a00 */
[----:B-1----:R-:W-:Y:S01]  /*6e20*/  MOV R5, UR9 ;  /* 0x0000000900057c02 */ /* 0x002fe20008000f00 */
[----:B------:R-:W-:Y:S01]  /*6e30*/  IMAD.U32 R4, RZ, RZ, UR8 ;  /* 0x00000008ff047e24 */ /* 0x000fe2000f8e00ff */
[----:B--2---:R-:W-:Y:S01]  /*6e40*/  MOV R7, UR7 ;  /* 0x0000000700077c02 */ /* 0x004fe20008000f00 */
[----:B------:R-:W-:Y:S01]  /*6e50*/  IMAD.U32 R6, RZ, RZ, UR6 ;  /* 0x00000006ff067e24 */ /* 0x000fe2000f8e00ff */
[----:B----4-:R-:W-:Y:S01]  /*6e60*/  MOV R11, UR5 ;  /* 0x00000005000b7c02 */ /* 0x010fe20008000f00 */
[----:B------:R-:W-:Y:S02]  /*6e70*/  IMAD.U32 R10, RZ, RZ, UR4 ;  /* 0x00000004ff0a7e24 */ /* 0x000fe4000f8e00ff */
[----:B------:R-:W-:Y:S07]  /*6e80*/  LEPC R20, `(.L_x_104) ;  /* 0x000000001014794e */ /* 0x000fee0000000000 */
[----:B---3-5:R-:W-:Y:S05]  /*6e90*/  CALL.ABS.NOINC R14 ;  /* 0x000000000e007343 */ /* 0x028fea0003c00000 */
.L_x_104:
[----:B------:R-:W-:Y:S01]  /*6ea0*/  LOP3.LUT P0, RZ, R145, 0x1b0, RZ, 0xc0, !PT ;  /* 0x000001b091ff7812 */ /* 0x000fe2000780c0ff */
[----:B------:R-:W-:Y:S11]  /*6eb0*/  BSSY.RECONVERGENT B6, `(.L_x_105) ;  /* 0x0000013000067945 */ /* 0x000ff60003800200 */
[----:B------:R-:W-:Y:S01]  /*6ec0*/  @!UPT UIADD3 URZ, UPT, UPT, URZ, URZ, URZ ;  /* 0x000000fffffff290 */ /* 0x000fe2000fffe0ff */
[----:B------:R-:W-:Y:S05]  /*6ed0*/  @!P0 BRA `(.L_x_106) ;  /* 0x0000000000408947 */ /* 0x000fea0003800000 */
        /* <DEDUP_REMOVED lines=16> */
.L_x_106:
[----:B------:R-:W-:Y:S05]  /*6fe0*/  BSYNC.RECONVERGENT B6 ;  /* 0x0000000000067941 */ /* 0x000fea0003800200 */
.L_x_105:
[----:B------:R-:W-:Y:S01]  /*6ff0*/  ISETP.NE.AND P6, PT, R141, RZ, PT ;  /* 0x000000ff8d00720c */ /* 0x000fe20003fc5270 */
[----:B------:R-:W-:Y:S01]  /*7000*/  UISETP.NE.U32.AND UP0, UPT, UR60, URZ, UPT ;  /* 0x000000ff3c00728c */ /* 0x000fe2000bf05070 */
[----:B------:R-:W-:Y:S02]  /*7010*/  ISETP.NE.U32.AND P3, PT, RZ, UR58, PT ;  /* 0x0000003aff007c0c */ /* 0x000fe4000bf65070 */
[----:B------:R-:W-:Y:S01]  /*7020*/  PLOP3.LUT P0, PT, PT, PT, PT, 0x8, 0x80 ;  /* 0x000000000080781c */ /* 0x000fe20003f0e170 */
[----:B------:R-:W-:Y:S01]  /*7030*/  UISETP.NE.AND.EX UP0, UPT, UR61, URZ, UPT, UP0 ;  /* 0x000000ff3d00728c */ /* 0x000fe2000bf05300 */
[----:B------:R-:W-:Y:S07]  /*7040*/  ISETP.NE.AND.EX P3, PT, RZ, UR59, PT, P3 ;  /* 0x0000003bff007c0c */ /* 0x000fee000bf65330 */
[----:B------:R-:W1:Y:S01]  /*7050*/  @P6 LDC.64 R4, c[0x0][0x888] ;  /* 0x00022200ff046b82 */ /* 0x000e620000000a00 */
[----:B------:R-:W-:Y:S02]  /*7060*/  @P6 PLOP3.LUT P0, PT, P3, PT, PT, 0x80, 0x8 ;  /* 0x000000000008681c */ /* 0x000fe40001f0f070 */
[----:B-1----:R-:W-:Y:S04]  /*7070*/  @P6 ISETP.NE.U32.AND P1, PT, R4, RZ, PT ;  /* 0x000000ff0400620c */ /* 0x002fe80003f25070 */
[----:B------:R-:W-:Y:S01]  /*7080*/  @P6 ISETP.NE.AND.EX P1, PT, R5, RZ, PT, P1 ;  /* 0x000000ff0500620c */ /* 0x000fe20003f25310 */
[----:B------:R-:W-:Y:S01]  /*7090*/  @!UPT UIADD3 URZ, UPT, UPT, URZ, URZ, URZ ;  /* 0x000000fffffff290 */ /* 0x000fe2000fffe0ff */
[----:B------:R-:W-:Y:S11]  /*70a0*/  @!P3 BRA `(.L_x_107) ;  /* 0x000000000030b947 */ /* 0x000ff60003800000 */
[----:B------:R-:W-:Y:S01]  /*70b0*/  ISETP.NE.U32.AND P2, PT, RZ, UR50, PT ;  /* 0x00000032ff007c0c */ /* 0x000fe2000bf45070 */
[----:B------:R-:W1:Y:S01]  /*70c0*/  LDCU.64 UR4, c[0x0][0x358] ;  /* 0x00006b00ff0477ac */ /* 0x000e620008000a00 */
[----:B------:R-:W-:Y:S02]  /*70d0*/  IMAD.MOV.U32 R139, RZ, RZ, 0x1 ;  /* 0x00000001ff8b7424 */ /* 0x000fe400078e00ff */
[----:B------:R-:W-:Y:S11]  /*70e0*/  ISETP.NE.AND.EX P2, PT, RZ, UR51, PT, P2 ;  /* 0x00000033ff007c0c */ /* 0x000ff6000bf45320 */
[----:B------:R-:W-:Y:S02]  /*70f0*/  @!UPT UIADD3 URZ, UPT, UPT, URZ, URZ, URZ ;  /* 0x000000fffffff290 */ /* 0x000fe4000fffe0ff */
[----:B------:R-:W2:Y:S01]  /*7100*/  @P2 LDC.64 R4, c[0x0][0x888] ;  /* 0x00022200ff042b82 */ /* 0x000ea20000000a00 */
[----:B------:R-:W-:Y:S04]  /*7110*/  @P2 IMAD R0, R16, UR58, RZ ;  /* 0x0000003a10002c24 */ /* 0x000fe8000f8e02ff */
[----:B--2---:R-:W-:Y:S04]  /*7120*/  @P2 IMAD.WIDE R4, R0, 0x4, R4 ;  /* 0x0000000400042825 */ /* 0x004fe800078e0204 */
[----:B------:R-:W-:Y:S01]  /*7130*/  HFMA2 R0, -RZ, RZ, 0, 5.9604644775390625e-08 ;  /* 0x00000001ff007431 */ /* 0x000fe200000001ff */
[----:B-1---5:R1:W5:Y:S04]  /*7140*/  @P2 LDG.E R71, desc[UR4][R4.64] ;  /* 0x0000000404472981 */ /* 0x022368000c1e1900 */
[----:B------:R-:W-:Y:S01]  /*7150*/  @!P2 PRMT R139, R0, 0x7610, R139 ;  /* 0x00007610008ba816 */ /* 0x000fe2000000008b */
[----:B-1----:R-:W2:Y:S06]  /*7160*/  @!P2 LDC R71, c[0x0][0x880] ;  /* 0x00022000ff47ab82 */ /* 0x002eac0000000800 */
.L_x_107:
[----:B------:R-:W-:Y:S05]  /*7170*/  BRA.U !UP0, `(.L_x_108) ;  /* 0x0000000108247547 */ /* 0x000fea000b800000 */
[----:B------:R-:W-:Y:S01]  /*7180*/  ISETP.NE.U32.AND P2, PT, RZ, UR62, PT ;  /* 0x0000003eff007c0c */ /* 0x000fe2000bf45070 */
[----:B------:R-:W1:Y:S03]  /*7190*/  LDCU.64 UR4, c[0x0][0x358] ;  /* 0x00006b00ff0477ac */ /* 0x000e660008000a00 */
[----:B------:R-:W-:Y:S11]  /*71a0*/  ISETP.NE.AND.EX P2, PT, RZ, UR63, PT, P2 ;  /* 0x0000003fff007c0c */ /* 0x000ff6000bf45320 */
[----:B------:R-:W-:Y:S02]  /*71b0*/  @!UPT UIADD3 URZ, UPT, UPT, URZ, URZ, URZ ;  /* 0x000000fffffff290 */ /* 0x000fe4000fffe0ff */
[----:B------:R-:W3:Y:S01]  /*71c0*/  @P2 LDC.64 R4, c[0x0][0x8a8] ;  /* 0x00022a00ff042b82 */ /* 0x000ee20000000a00 */
[----:B------:R-:W-:Y:S04]  /*71d0*/  @P2 IMAD R0, R16, UR60, RZ ;  /* 0x0000003c10002c24 */ /* 0x000fe8000f8e02ff */
[----:B---3--:R-:W-:Y:S05]  /*71e0*/  @P2 IMAD.WIDE R4, R0, 0x4, R4 ;  /* 0x0000000400042825 */ /* 0x008fea00078e0204 */
[----:B-1---5:R1:W5:Y:S02]  /*71f0*/  @P2 LDG.E R70, desc[UR4][R4.64] ;  /* 0x0000000404462981 */ /* 0x022364000c1e1900 */
[----:B-1----:R-:W3:Y:S02]  /*7200*/  @!P2 LDC R70, c[0x0][0x8a0] ;  /* 0x00022800ff46ab82 */ /* 0x002ee40000000800 */
.L_x_108:
[----:B--2--5:R-:W-:Y:S01]  /*7210*/  @P6 FSETP.NEU.AND P2, PT, R71, RZ, PT ;  /* 0x000000ff4700620b */ /* 0x024fe20003f4d000 */
[----:B------:R-:W-:Y:S01]  /*7220*/  BSSY B1, `(.L_x_109) ;  /* 0x0000041000017945 */ /* 0x000fe20003800000 */
[----:B------:R-:W-:Y:S01]  /*7230*/  @P6 SEL R3, RZ, 0xffffffff, P1 ;  /* 0xffffffffff036807 */ /* 0x000fe20000800000 */
[----:B------:R-:W-:Y:S01]  /*7240*/  IMAD.IADD R2, R69, 0x1, R2 ;  /* 0x0000000145027824 */ /* 0x000fe200078e0202 */
[----:B------:R-:W-:Y:S02]  /*7250*/  @P6 LOP3.LUT P1, RZ, R139, 0xff, RZ, 0xc0, !PT ;  /* 0x000000ff8bff6812 */ /* 0x000fe4000782c0ff */
[----:B------:R-:W-:Y:S02]  /*7260*/  CS2R R18, SRZ ;  /* 0x0000000000127805 */ /* 0x000fe4000001ff00 */
[----:B------:R-:W-:Y:S02]  /*7270*/  @P6 SEL R0, RZ, 0xffffffff, P2 ;  /* 0xffffffffff006807 */ /* 0x000fe40001000000 */
[----:B------:R-:W-:Y:S02]  /*7280*/  CS2R R16, SRZ ;  /* 0x0000000000107805 */ /* 0x000fe4000001ff00 */
[----:B------:R-:W-:Y:S02]  /*7290*/  LEA R22, R68, UR44, 0x3 ;  /* 0x0000002c44167c11 */ /* 0x000fe4000f8e18ff */
[----:B------:R-:W-:Y:S02]  /*72a0*/  CS2R R26, SRZ ;  /* 0x00000000001a7805 */ /* 0x000fe4000001ff00 */
[----:B------:R-:W-:Y:S02]  /*72b0*/  @P0 SEL R0, R3, R0, !P1 ;  /* 0x0000000003000207 */ /* 0x000fe40004800000 */
[----:B------:R-:W-:Y:S02]  /*72c0*/  CS2R R24, SRZ ;  /* 0x0000000000187805 */ /* 0x000fe4000001ff00 */
[----:B------:R-:W-:Y:S02]  /*72d0*/  PLOP3.LUT P5, PT, PT, PT, PT, 0x8, 0x80 ;  /* 0x000000000080781c */ /* 0x000fe40003fae170 */
[----:B------:R-:W-:Y:S02]  /*72e0*/  CS2R R30, SRZ ;  /* 0x00000000001e7805 */ /* 0x000fe4000001ff00 */
[----:B------:R-:W-:Y:S02]  /*72f0*/  @P6 LOP3.LUT R0, R0, 0x1, RZ, 0xc0, !PT ;  /* 0x0000000100006812 */ /* 0x000fe400078ec0ff */
[----:B------:R-:W-:Y:S02]  /*7300*/  CS2R R28, SRZ ;  /* 0x00000000001c7805 */ /* 0x000fe4000001ff00 */
[----:B------:R-:W-:Y:S02]  /*7310*/  CS2R R34, SRZ ;  /* 0x0000000000227805 */ /* 0x000fe4000001ff00 */
[----:B------:R-:W-:Y:S02]  /*7320*/  CS2R R32, SRZ ;  /* 0x0000000000207805 */ /* 0x000fe4000001ff00 */
[----:B------:R-:W-:Y:S11]  /*7330*/  ISETP.NE.U32.OR P1, PT, R0, 0x1, !P6 ;  /* 0x000000010000780c */ /* 0x000ff60007725470 */
[----:B------:R-:W-:Y:S02]  /*7340*/  @!UPT UIADD3 URZ, UPT, UPT, URZ, URZ, URZ ;  /* 0x000000fffffff290 */ /* 0x000fe4000fffe0ff */
[----:B------:R-:W-:Y:S04]  /*7350*/  @P1 SHF.L.U32 R0, R134, 0x1f, RZ ;  /* 0x0000001f86001819 */ /* 0x000fe800000006ff */
[----:B------:R1:W2:Y:S02]  /*7360*/  @P1 SYNCS.PHASECHK.TRANS64.TRYWAIT P0, [UR44+0x220], R0 ;  /* 0x00022000ff0015a7 */ /* 0x0002a4000800112c */
[----:B-1----:R-:W-:Y:S04]  /*7370*/  SHF.L.U32 R0, R136, 0x1f, RZ ;  /* 0x0000001f88007819 */ /* 0x002fe800000006ff */
[----:B------:R1:W4:Y:S01]  /*7380*/  SYNCS.PHASECHK.TRANS64.TRYWAIT P4, [R22+URZ+0x250], R0 ;  /* 0x00025000160075a7 */ /* 0x00032200080811ff */
[----:B--2---:R-:W-:Y:S01]  /*7390*/  @P1 PLOP3.LUT P5, PT, P0, PT, PT, 0x8, 0x80 ;  /* 0x000000000080181c */ /* 0x004fe200007ae170 */
[----:B------:R-:W-:Y:S01]  /*73a0*/  @!UPT UIADD3 URZ, UPT, UPT, URZ, URZ, URZ ;  /* 0x000000fffffff290 */ /* 0x000fe2000fffe0ff */
[----:B-1----:R-:W-:Y:S11]  /*73b0*/  @!P1 BRA `(.L_x_110) ;  /* 0x00000000009c9947 */ /* 0x002ff60003800000 */
[----:B------:R-:W-:Y:S01]  /*73c0*/  ISETP.NE.U32.AND P0, PT, RZ, UR50, PT ;  /* 0x00000032ff007c0c */ /* 0x000fe2000bf05070 */
[----:B------:R-:W-:Y:S01]  /*73d0*/  BSSY B0, `(.L_x_111) ;  /* 0x0000016000007945 */ /* 0x000fe20003800000 */
[----:B------:R-:W-:Y:S02]  /*73e0*/  FSETP.NEU.AND P2, PT, R71, RZ, PT ;  /* 0x000000ff4700720b */ /* 0x000fe40003f4d000 */
[----:B------:R-:W-:Y:S02]  /*73f0*/  CS2R R34, SRZ ;  /* 0x0000000000227805 */ /* 0x000fe4000001ff00 */
[----:B------:R-:W-:Y:S02]  /*7400*/  ISETP.NE.AND.EX P0, PT, RZ, UR51, PT, P0 ;  /* 0x00000033ff007c0c */ /* 0x000fe4000bf05300 */
[----:B------:R-:W-:Y:S02]  /*7410*/  CS2R R32, SRZ ;  /* 0x0000000000207805 */ /* 0x000fe4000001ff00 */
[----:B------:R-:W-:Y:S02]  /*7420*/  LOP3.LUT P1, RZ, R139, 0xff, RZ, 0xc0, !PT ;  /* 0x000000ff8bff7812 */ /* 0x000fe4000782c0ff */
[----:B------:R-:W-:Y:S02]  /*7430*/  CS2R R30, SRZ ;  /* 0x00000000001e7805 */ /* 0x000fe4000001ff00 */
[----:B------:R-:W-:Y:S02]  /*7440*/  SEL R3, RZ, 0xffffffff, P2 ;  /* 0xffffffffff037807 */ /* 0x000fe40001000000 */
[----:B------:R-:W-:Y:S02]  /*7450*/  CS2R R28, SRZ ;  /* 0x00000000001c7805 */ /* 0x000fe4000001ff00 */
[----:B------:R-:W-:Y:S02]  /*7460*/  SEL R4, RZ, 0xffffffff, P0 ;  /* 0xffffffffff047807 */ /* 0x000fe40000000000 */
[----:B------:R-:W-:Y:S02]  /*7470*/  CS2R R26, SRZ ;  /* 0x00000000001a7805 */ /* 0x000fe4000001ff00 */
[----:B------:R-:W-:Y:S02]  /*7480*/  CS2R R24, SRZ ;  /* 0x0000000000187805 */ /* 0x000fe4000001ff00 */
[----:B------:R-:W-:Y:S02]  /*7490*/  CS2R R18, SRZ ;  /* 0x0000000000127805 */ /* 0x000fe4000001ff00 */
[----:B------:R-:W-:Y:S02]  /*74a0*/  @P3 SEL R3, R4, R3, !P1 ;  /* 0x0000000304033207 */ /* 0x000fe40004800000 */
[----:B------:R-:W-:Y:S02]  /*74b0*/  CS2R R16, SRZ ;  /* 0x0000000000107805 */ /* 0x000fe4000001ff00 */
[----:B------:R-:W-:Y:S04]  /*74c0*/  LOP3.LUT R3, R3, 0x1, RZ, 0xc0, !PT ;  /* 0x0000000103037812 */ /* 0x000fe800078ec0ff */
[----:B------:R-:W-:Y:S01]  /*74d0*/  ISETP.NE.U32.AND P0, PT, R3, 0x1, PT ;  /* 0x000000010300780c */ /* 0x000fe20003f05070 */
[----:B------:R-:W-:Y:S01]  /*74e0*/  @!UPT UIADD3 URZ, UPT, UPT, URZ, URZ, URZ ;  /* 0x000000fffffff290 */ /* 0x000fe2000fffe0ff */
[----:B------:R-:W-:Y:S11]  /*74f0*/  @!P5 BRA `(.L_x_112) ;  /* 0x00000000000cd947 */ /* 0x000ff60003800000 */
[----:B------:R-:W-:Y:S04]  /*7500*/  SHF.L.U32 R4, R134, 0x1f, RZ ;  /* 0x0000001f86047819 */ /* 0x000fe800000006ff */
[----:B------:R-:W1:Y:S02]  /*7510*/  SYNCS.PHASECHK.TRANS64.TRYWAIT P1, [UR44+0x220], R4 ;  /* 0x00022004ff0075a7 */ /* 0x000e64000802112c */
[----:B-1----:R-:W-:Y:S05]  /*7520*/  @!P1 BRA `(.L_x_113) ;  /* 0x00000028004c9947 */ /* 0x002fea0003800000 */
.L_x_112:
[----:B------:R-:W-:Y:S05]  /*7530*/  BSYNC B0 ;  /* 0x0000000000007941 */ /* 0x000fea0003800000 */
.L_x_111:
[----:B------:R2:W1:Y:S01]  /*7540*/  @P0 LDS.128 R32, [R138+UR44+0x400] ;  /* 0x0004002c8a200984 */ /* 0x0004620008000c00 */
[----:B------:R-:W5:Y:S01]  /*7550*/  S2UR UR5, SR_CgaCtaId ;  /* 0x00000000000579c3 */ /* 0x000f620000008800 */
[----:B------:R-:W-:Y:S01]  /*7560*/  UIADD3 UR4, UPT, UPT, UR44, 0x228, URZ ;  /* 0x000002282c047890 */ /* 0x000fe2000fffe0ff */
[----:B------:R-:W-:Y:S01]  /*7570*/  LOP3.LUT R134, R134, 0x1, RZ, 0x3c, !PT ;  /* 0x0000000186867812 */ /* 0x000fe200078e3cff */
[----:B------:R2:W1:Y:S04]  /*7580*/  @P0 LDS.128 R28, [R137+0x10] ;  /* 0x00001000891c0984 */ /* 0x0004680000000c00 */
[----:B------:R2:W1:Y:S04]  /*7590*/  @P0 LDS.128 R24, [R144+0x20] ;  /* 0x0000200090180984 */ /* 0x0004680000000c00 */
[----:B------:R2:W1:Y:S01]  /*75a0*/  @P0 LDS.128 R16, [R143+0x30] ;  /* 0x000030008f100984 */ /* 0x0004620000000c00 */
[----:B------:R-:W-:Y:S01]  /*75b0*/  @!PT LDS RZ, [RZ] ;  /* 0x00000000fffff984 */ /* 0x000fe20000000800 */
[----:B------:R-:W-:Y:S01]  /*75c0*/  @!PT LDS RZ, [RZ] ;  /* 0x00000000fffff984 */ /* 0x000fe20000000800 */
[----:B------:R-:W-:Y:S01]  /*75d0*/  @!PT LDS RZ, [RZ] ;  /* 0x00000000fffff984 */ /* 0x000fe20000000800 */
[----:B------:R-:W-:Y:S01]  /*75e0*/  @!PT LDS RZ, [RZ] ;  /* 0x00000000fffff984 */ /* 0x000fe20000000800 */
[----:B------:R3:W-:Y:S06]  /*75f0*/  MEMBAR.ALL.CTA ;  /* 0x0000000000007992 */ /* 0x0007ec0000008000 */
[----:B---3--:R-:W3:Y:S01]  /*7600*/  FENCE.VIEW.ASYNC.S ;  /* 0x00000000000073c6 */ /* 0x008ee20000000000 */
[----:B-----5:R-:W-:Y:S09]  /*7610*/  UPRMT UR4, UR5, 0x654, UR4 ;  /* 0x0000065405047896 */ /* 0x020ff20008000004 */
[----:B---3--:R-:W-:Y:S03]  /*7620*/  SYNCS.ARRIVE.TRANS64.RED.A1T0 RZ, [UR4], RZ ;  /* 0x000000ffffff79a7 */ /* 0x008fe60008100404 */
.L_x_110:
[----:B------:R-:W-:Y:S05]  /*7630*/  BSYNC B1 ;  /* 0x0000000000017941 */ /* 0x000fea0003800000 */
.L_x_109:
[----:B-1----:R-:W-:Y:S04]  /*7640*/  SHF.R.U32.HI R3, RZ, 0x15, R2 ;  /* 0x00000015ff037819 */ /* 0x002fe80000011602 */
[----:B------:R-:W-:Y:S01]  /*7650*/  LOP3.LUT P0, RZ, R3, 0x3, R140, 0x48, !PT ;  /* 0x0000000303ff7812 */ /* 0x000fe2000780488c */
[----:B------:R-:W-:Y:S01]  /*7660*/  @!UPT UIADD3 URZ, UPT, UPT, URZ, URZ, URZ ;  /* 0x000000fffffff290 */ /* 0x000fe2000fffe0ff */
[----:B----4-:R-:W-:Y:S11]  /*7670*/  @P4 BRA `(.L_x_114) ;  /* 0x0000000000084947 */ /* 0x010ff60003800000 */
[----:B------:R-:W1:Y:S02]  /*7680*/  SYNCS.PHASECHK.TRANS64.TRYWAIT P1, [R22+URZ+0x250], R0 ;  /* 0x00025000160075a7 */ /* 0x000e6400080211ff */
[----:B-1----:R-:W-:Y:S05]  /*7690*/  @!P1 BRA `(.L_x_115) ;  /* 0x0000002800089947 */ /* 0x002fea0003800000 */
.L_x_114:
[----:B------:R-:W-:Y:S05]  /*76a0*/  @!P0 BRA `(.L_x_116) ;  /* 0x0000000000408947 */ /* 0x000fea0003800000 */
[----:B------:R-:W4:Y:S01]  /*76b0*/  LDCU.64 UR8, c[0x4][0x70] ;  /* 0x01000e00ff0877ac */ /* 0x000f220008000a00 */
[----:B------:R-:W-:Y:S01]  /*76c0*/  MOV R15, 0x0 ;  /* 0x00000000000f7802 */ /* 0x000fe20000000f00 */
[----:B------:R-:W-:Y:S02]  /*76d0*/  HFMA2 R12, -RZ, RZ, 0, 5.9604644775390625e-08 ;  /* 0x00000001ff0c7431 */ /* 0x000fe400000001ff */
[----:B------:R-:W-:Y:S02]  /*76e0*/  IMAD.MOV.U32 R8, RZ, RZ, 0x192 ;  /* 0x00000192ff087424 */ /* 0x000fe400078e00ff */
[----:B------:R-:W-:Y:S01]  /*76f0*/  IMAD.MOV.U32 R13, RZ, RZ, RZ ;  /* 0x000000ffff0d7224 */ /* 0x000fe200078e00ff */
[----:B------:R-:W5:Y:S01]  /*7700*/  LDCU.64 UR6, c[0x4][0x78] ;  /* 0x01000f00ff0677ac */ /* 0x000f620008000a00 */
[----:B------:R-:W1:Y:S01]  /*7710*/  LDC.64 R14, c[0x4][R15] ;  /* 0x010000000f0e7b82 */ /* 0x000e620000000a00 */
[----:B------:R-:W2:Y:S01]  /*7720*/  LDCU.64 UR4, c[0x4][0x10] ;  /* 0x01000200ff0477ac */ /* 0x000ea20008000a00 */
[----:B----4-:R-:W-:Y:S01]  /*7730*/  MOV R5, UR9 ;  /* 0x0000000900057c02 */ /* 0x010fe20008000f00 */
[----:B------:R-:W-:Y:S01]  /*7740*/  IMAD.U32 R4, RZ, RZ, UR8 ;  /* 0x00000008ff047e24 */ /* 0x000fe2000f8e00ff */
[----:B-----5:R-:W-:Y:S01]  /*7750*/  MOV R7, UR7 ;  /* 0x0000000700077c02 */ /* 0x020fe20008000f00 */
[----:B------:R-:W-:Y:S01]  /*7760*/  IMAD.U32 R6, RZ, RZ, UR6 ;  /* 0x00000006ff067e24 */ /* 0x000fe2000f8e00ff */
[----:B--2---:R-:W-:Y:S01]  /*7770*/  MOV R11, UR5 ;  /* 0x00000005000b7c02 */ /* 0x004fe20008000f00 */
[----:B------:R-:W-:Y:S02]  /*7780*/  IMAD.U32 R10, RZ, RZ, UR4 ;  /* 0x00000004ff0a7e24 */ /* 0x000fe4000f8e00ff */
[----:B------:R-:W-:Y:S07]  /*7790*/  LEPC R20, `(.L_x_116) ;  /* 0x000000001014794e */ /* 0x000fee0000000000 */
[----:B-1-3--:R-:W-:Y:S05]  /*77a0*/  CALL.ABS.NOINC R14 ;  /* 0x000000000e007343 */ /* 0x00afea0003c00000 */
.L_x_116:
[----:B------:R-:W-:Y:S01]  /*77b0*/  LOP3.LUT P0, RZ, R133, 0x60, RZ, 0xc0, !PT ;  /* 0x0000006085ff7812 */ /* 0x000fe2000780c0ff */
[----:B------:R-:W-:Y:S05]  /*77c0*/  WARPSYNC.ALL ;  /* 0x0000000000007948 */ /* 0x000fea0003800000 */
[----:B------:R-:W-:Y:S01]  /*77d0*/  R2UR UR4, R2 ;  /* 0x00000000020472ca */ /* 0x000fe200000e0000 */
[----:B------:R-:W4:Y:S01]  /*77e0*/  S2UR UR6, SR_CgaCtaId ;  /* 0x00000000000679c3 */ /* 0x000f220000008800 */
[----:B------:R-:W-:Y:S01]  /*77f0*/  F2FP.F16.E4M3.UNPACK_B R2, R32 ;  /* 0x00000020ff02723e */ /* 0x000fe200020006ff */
[----:B------:R-:W-:Y:S01]  /*7800*/  BSSY.RECONVERGENT B0, `(.L_x_117) ;  /* 0x000013d000007945 */ /* 0x000fe20003800200 */
[-C--:B------:R-:W-:Y:S02]  /*7810*/  F2FP.F16.E4M3.UNPACK_B R21, R33.reuse ;  /* 0x00000021ff15723e */ /* 0x080fe400020006ff */
[----:B------:R-:W-:Y:S01]  /*7820*/  F2FP.F16.E4M3.UNPACK_B R12, R28 ;  /* 0x0000001cff0c723e */ /* 0x000fe200020006ff */
[----:B-1----:R-:W-:Y:S01]  /*7830*/  HADD2.F32 R0, -RZ, R2.H0_H0 ;  /* 0x20000002ff007230 */ /* 0x002fe20000004100 */
[----:B------:R-:W-:Y:S01]  /*7840*/  F2FP.F16.E4M3.UNPACK_B R32, R32.H1 ;  /* 0x00000020ff20723e */ /* 0x000fe200030006ff */
[--C-:B------:R-:W-:Y:S01]  /*7850*/  HADD2.F32 R73, -RZ, R21.reuse.H0_H0 ;  /* 0x20000015ff497230 */ /* 0x100fe20000004100 */
[----:B------:R-:W-:Y:S01]  /*7860*/  F2FP.F16.E4M3.UNPACK_B R33, R33.H1 ;  /* 0x00000021ff21723e */ /* 0x000fe200030006ff */
[----:B------:R-:W-:Y:S01]  /*7870*/  HADD2.F32 R74, -RZ, R21.H1_H1 ;  /* 0x30000015ff4a7230 */ /* 0x000fe20000004100 */
[-C--:B------:R-:W-:Y:S01]  /*7880*/  F2FP.F16.E4M3.UNPACK_B R20, R34.reuse ;  /* 0x00000022ff14723e */ /* 0x080fe200020006ff */
[--C-:B------:R-:W-:Y:S01]  /*7890*/  HADD2.F32 R3, -RZ, R32.reuse.H0_H0 ;  /* 0x20000020ff037230 */ /* 0x100fe20000004100 */
[----:B------:R-:W-:Y:S01]  /*78a0*/  F2FP.F16.E4M3.UNPACK_B R15, R34.H1 ;  /* 0x00000022ff0f723e */ /* 0x000fe200030006ff */
[----:B------:R-:W-:Y:S01]  /*78b0*/  HADD2.F32 R72, -RZ, R32.H1_H1 ;  /* 0x30000020ff487230 */ /* 0x000fe20000004100 */
[-C--:B------:R-:W-:Y:S01]  /*78c0*/  F2FP.F16.E4M3.UNPACK_B R14, R35.reuse ;  /* 0x00000023ff0e723e */ /* 0x080fe200020006ff */
[--C-:B------:R-:W-:Y:S01]  /*78d0*/  HADD2.F32 R75, -RZ, R33.reuse.H0_H0 ;  /* 0x20000021ff4b7230 */ /* 0x100fe20000004100 */
[----:B------:R-:W-:Y:S01]  /*78e0*/  F2FP.F16.E4M3.UNPACK_B R13, R35.H1 ;  /* 0x00000023ff0d723e */ /* 0x000fe200030006ff */
[----:B------:R-:W-:Y:S01]  /*78f0*/  HADD2.F32 R76, -RZ, R33.H1_H1 ;  /* 0x30000021ff4c7230 */ /* 0x000fe20000004100 */
[----:B------:R-:W-:Y:S01]  /*7900*/  F2FP.F16.E4M3.UNPACK_B R28, R28.H1 ;  /* 0x0000001cff1c723e */ /* 0x000fe200030006ff */
[--C-:B------:R-:W-:Y:S01]  /*7910*/  HADD2.F32 R77, -RZ, R20.reuse.H0_H0 ;  /* 0x20000014ff4d7230 */ /* 0x100fe20000004100 */
[-C--:B------:R-:W-:Y:S01]  /*7920*/  F2FP.F16.E4M3.UNPACK_B R11, R29.reuse ;  /* 0x0000001dff0b723e */ /* 0x080fe200020006ff */
        /* <DEDUP_REMOVED lines=15> */
[----:B------:R-:W-:Y:S01]  /*7a20*/  R2UR UR5, R22 ;  /* 0x00000000160572ca */ /* 0x000fe200000e0000 */
        /* <DEDUP_REMOVED lines=29> */
[----:B------:R-:W-:Y:S01]  /*7c00*/  IADD3 R68, PT, PT, R68, 0x1, RZ ;  /* 0x0000000144447810 */ /* 0x000fe20007ffe0ff */
[--C-:B------:R-:W-:Y:S02]  /*7c10*/  HADD2.F32 R101, -RZ, R5.reuse.H0_H0 ;  /* 0x20000005ff657230 */ /* 0x100fe40000004100 */
[----:B------:R-:W-:Y:S02]  /*7c20*/  HADD2.F32 R102, -RZ, R5.H1_H1 ;  /* 0x30000005ff667230 */ /* 0x000fe40000004100 */
[--C-:B------:R-:W-:Y:S02]  /*7c30*/  HADD2.F32 R103, -RZ, R4.reuse.H0_H0 ;  /* 0x20000004ff677230 */ /* 0x100fe40000004100 */
[----:B------:R-:W-:Y:S02]  /*7c40*/  HADD2.F32 R104, -RZ, R4.H1_H1 ;  /* 0x30000004ff687230 */ /* 0x000fe40000004100 */
[----:B------:R-:W3:Y:S01]  /*7c50*/  LDTM.x64 R4, tmem[UR4] ;  /* 0x00000004000479ee */ /* 0x000ee20008340000 */
[----:B------:R-:W-:Y:S01]  /*7c60*/  NOP ;  /* 0x0000000000007918 */ /* 0x000fe20000000000 */
[----:B------:R-:W-:Y:S01]  /*7c70*/  UIADD3 UR4, UPT, UPT, UR5, 0x260, URZ ;  /* 0x0000026005047890 */ /* 0x000fe2000fffe0ff */
[----:B------:R-:W-:Y:S02]  /*7c80*/  HADD2.F32 R2, -RZ, R2.H1_H1 ;  /* 0x30000002ff027230 */ /* 0x000fe40000004100 */
[--C-:B------:R-:W-:Y:S02]  /*7c90*/  HADD2.F32 R105, -RZ, R106.reuse.H0_H0 ;  /* 0x2000006aff697230 */ /* 0x100fe40000004100 */
        /* <DEDUP_REMOVED lines=8> */
[----:B------:R-:W-:Y:S01]  /*7d20*/  HADD2.F32 R122, -RZ, R122.H1_H1 ;  /* 0x3000007aff7a7230 */ /* 0x000fe20000004100 */
[----:B----4-:R-:W-:Y:S01]  /*7d30*/  UPRMT UR4, UR6, 0x654, UR4 ;  /* 0x0000065406047896 */ /* 0x010fe20008000004 */
[C---:B---3--:R-:W-:Y:S01]  /*7d40*/  FMUL R4, R70.reuse, R4 ;  /* 0x0000000446047220 */ /* 0x048fe20000400000 */
[C---:B------:R-:W-:Y:S01]  /*7d50*/  FMUL R5, R70.reuse, R5 ;  /* 0x0000000546057220 */ /* 0x040fe20000400000 */
[C---:B------:R-:W-:Y:S01]  /*7d60*/  FMUL R8, R70.reuse, R8 ;  /* 0x0000000846087220 */ /* 0x040fe20000400000 */
[C---:B------:R-:W-:Y:S01]  /*7d70*/  FMUL R9, R70.reuse, R9 ;  /* 0x0000000946097220 */ /* 0x040fe20000400000 */
[C---:B------:R-:W-:Y:S01]  /*7d80*/  FFMA R4, R71.reuse, R0, R4 ;  /* 0x0000000047047223 */ /* 0x040fe20000000004 */
[C---:B------:R-:W-:Y:S01]  /*7d90*/  FFMA R5, R71.reuse, R2, R5 ;  /* 0x0000000247057223 */ /* 0x040fe20000000005 */
[C---:B------:R-:W-:Y:S01]  /*7da0*/  FMUL R12, R70.reuse, R12 ;  /* 0x0000000c460c7220 */ /* 0x040fe20000400000 */
[C---:B------:R-:W-:Y:S01]  /*7db0*/  FMUL R13, R70.reuse, R13 ;  /* 0x0000000d460d7220 */ /* 0x040fe20000400000 */
[----:B------:R-:W-:Y:S01]  /*7dc0*/  SYNCS.ARRIVE.TRANS64.RED.A1T0 RZ, [UR4], RZ ;  /* 0x000000ffffff79a7 */ /* 0x000fe20008100404 */
[C---:B------:R-:W-:Y:S01]  /*7dd0*/  FMUL R16, R70.reuse, R16 ;  /* 0x0000001046107220 */ /* 0x040fe20000400000 */
[C---:B------:R-:W-:Y:S01]  /*7de0*/  FMUL R17, R70.reuse, R17 ;  /* 0x0000001146117220 */ /* 0x040fe20000400000 */
[C---:B------:R-:W-:Y:S01]  /*7df0*/  FMUL R0, R70.reuse, R20 ;  /* 0x0000001446007220 */ /* 0x040fe20000400000 */
[C---:B------:R-:W-:Y:S01]  /*7e00*/  FMUL R2, R70.reuse, R21 ;  /* 0x0000001546027220 */ /* 0x040fe20000400000 */
[C---:B------:R-:W-:Y:S01]  /*7e10*/  FMUL R21, R70.reuse, R28 ;  /* 0x0000001c46157220 */ /* 0x040fe20000400000 */
[--C-:B------:R-:W-:Y:S02]  /*7e20*/  HADD2.F32 R125, -RZ, R126.reuse.H0_H0 ;  /* 0x2000007eff7d7230 */ /* 0x100fe40000004100 */
[C---:B------:R-:W-:Y:S01]  /*7e30*/  FMUL R6, R70.reuse, R6 ;  /* 0x0000000646067220 */ /* 0x040fe20000400000 */
[----:B------:R-:W-:Y:S02]  /*7e40*/  HADD2.F32 R126, -RZ, R126.H1_H1 ;  /* 0x3000007eff7e7230 */ /* 0x000fe40000004100 */
[C---:B------:R-:W-:Y:S01]  /*7e50*/  FMUL R7, R70.reuse, R7 ;  /* 0x0000000746077220 */ /* 0x040fe20000400000 */
[C---:B------:R-:W-:Y:S01]  /*7e60*/  FMUL R10, R70.reuse, R10 ;  /* 0x0000000a460a7220 */ /* 0x040fe20000400000 */
[C---:B------:R-:W-:Y:S01]  /*7e70*/  FFMA R6, R71.reuse, R3, R6 ;  /* 0x0000000347067223 */ /* 0x040fe20000000006 */
[C---:B------:R-:W-:Y:S01]  /*7e80*/  FMUL R11, R70.reuse, R11 ;  /* 0x0000000b460b7220 */ /* 0x040fe20000400000 */
[C---:B------:R-:W-:Y:S01]  /*7e90*/  FFMA R7, R71.reuse, R72, R7 ;  /* 0x0000004847077223 */ /* 0x040fe20000000007 */
[C---:B------:R-:W-:Y:S01]  /*7ea0*/  FFMA R8, R71.reuse, R73, R8 ;  /* 0x0000004947087223 */ /* 0x040fe20000000008 */
[C---:B------:R-:W-:Y:S01]  /*7eb0*/  FFMA R9, R71.reuse, R74, R9 ;  /* 0x0000004a47097223 */ /* 0x040fe20000000009 */
[C---:B------:R-:W-:Y:S01]  /*7ec0*/  FFMA R10, R71.reuse, R75, R10 ;  /* 0x0000004b470a7223 */ /* 0x040fe2000000000a */
[C---:B------:R-:W-:Y:S01]  /*7ed0*/  FFMA R11, R71.reuse, R76, R11 ;  /* 0x0000004c470b7223 */ /* 0x040fe2000000000b */
[C---:B------:R-:W-:Y:S01]  /*7ee0*/  FFMA R12, R71.reuse, R77, R12 ;  /* 0x0000004d470c7223 */ /* 0x040fe2000000000c */
[----:B------:R-:W-:Y:S01]  /*7ef0*/  FFMA R13, R71, R78, R13 ;  /* 0x0000004e470d7223 */ /* 0x000fe2000000000d */
[----:B------:R-:W-:Y:S01]  /*7f00*/  F2FP.SATFINITE.E4M3.F32.PACK_AB_MERGE_C R76, R7, R6, RZ ;  /* 0x00000006074c723e */ /* 0x000fe200048070ff */
[--C-:B------:R-:W-:Y:S02]  /*7f10*/  HADD2.F32 R74, -RZ, R129.reuse.H0_H0 ;  /* 0x20000081ff4a7230 */ /* 0x100fe40000004100 */
[C---:B------:R-:W-:Y:S01]  /*7f20*/  FMUL R7, R70.reuse, R24 ;  /* 0x0000001846077220 */ /* 0x040fe20000400000 */
[----:B------:R-:W-:Y:S01]  /*7f30*/  HADD2.F32 R75, -RZ, R129.H1_H1 ;  /* 0x30000081ff4b7230 */ /* 0x000fe20000004100 */
[----:B------:R-:W-:Y:S01]  /*7f40*/  F2FP.SATFINITE.E4M3.F32.PACK_AB_MERGE_C R129, R11, R10, RZ ;  /* 0x0000000a0b81723e */ /* 0x000fe200048070ff */
        /* <DEDUP_REMOVED lines=17> */
[C---:B------:R-:W-:Y:S01]  /*8060*/  FMUL R3, R70.reuse, R22 ;  /* 0x0000001646037220 */ /* 0x040fe20000400000 */
[----:B------:R-:W-:Y:S01]  /*8070*/  F2FP.SATFINITE.E4M3.F32.PACK_AB_MERGE_C R18, R19, R18, RZ ;  /* 0x000000121312723e */ /* 0x000fe200048070ff */
[C---:B------:R-:W-:Y:S01]  /*8080*/  FMUL R22, R70.reuse, R29 ;  /* 0x0000001d46167220 */ /* 0x040fe20000400000 */
[C---:B------:R-:W-:Y:S01]  /*8090*/  FMUL R29, R70.reuse, R36 ;  /* 0x00000024461d7220 */ /* 0x040fe20000400000 */
[C---:B------:R-:W-:Y:S01]  /*80a0*/  FFMA R3, R71.reuse, R87, R3 ;  /* 0x0000005747037223 */ /* 0x040fe20000000003 */
[C---:B------:R-:W-:Y:S01]  /*80b0*/  FMUL R6, R70.reuse, R23 ;  /* 0x0000001746067220 */ /* 0x040fe20000400000 */
[C---:B------:R-:W-:Y:S01]  /*80c0*/  FMUL R11, R70.reuse, R26 ;  /* 0x0000001a460b7220 */ /* 0x040fe20000400000 */
[C---:B------:R-:W-:Y:S01]  /*80d0*/  FMUL R26, R70.reuse, R33 ;  /* 0x00000021461a7220 */ /* 0x040fe20000400000 */
[C---:B------:R-:W-:Y:S01]  /*80e0*/  FMUL R33, R70.reuse, R40 ;  /* 0x0000002846217220 */ /* 0x040fe20000400000 */
[C---:B------:R-:W-:Y:S01]  /*80f0*/  FFMA R6, R71.reuse, R88, R6 ;  /* 0x0000005847067223 */ /* 0x040fe20000000006 */
[C---:B------:R-:W-:Y:S01]  /*8100*/  FFMA R7, R71.reuse, R89, R7 ;  /* 0x0000005947077223 */ /* 0x040fe20000000007 */
[C---:B------:R-:W-:Y:S01]  /*8110*/  FFMA R10, R71.reuse, R90, R10 ;  /* 0x0000005a470a7223 */ /* 0x040fe2000000000a */
[C---:B------:R-:W-:Y:S01]  /*8120*/  FFMA R11, R71.reuse, R91, R11 ;  /* 0x0000005b470b7223 */ /* 0x040fe2000000000b */
[----:B------:R-:W-:Y:S01]  /*8130*/  FMUL R20, R70, R27 ;  /* 0x0000001b46147220 */ /* 0x000fe20000400000 */
[----:B------:R-:W-:Y:S01]  /*8140*/  F2FP.SATFINITE.E4M3.F32.PACK_AB_MERGE_C R3, R6, R3, RZ ;  /* 0x000000030603723e */ /* 0x000fe200048070ff */
[C---:B------:R-:W-:Y:S01]  /*8150*/  FMUL R23, R70.reuse, R30 ;  /* 0x0000001e46177220 */ /* 0x040fe20000400000 */
[C---:B------:R-:W-:Y:S01]  /*8160*/  FMUL R30, R70.reuse, R37 ;  /* 0x00000025461e7220 */ /* 0x040fe20000400000 */
[C---:B------:R-:W-:Y:S01]  /*8170*/  FFMA R20, R71.reuse, R92, R20 ;  /* 0x0000005c47147223 */ /* 0x040fe20000000014 */
[C---:B------:R-:W-:Y:S01]  /*8180*/  FFMA R21, R71.reuse, R93, R21 ;  /* 0x0000005d47157223 */ /* 0x040fe20000000015 */
[C---:B------:R-:W-:Y:S01]  /*8190*/  FFMA R22, R71.reuse, R94, R22 ;  /* 0x0000005e47167223 */ /* 0x040fe20000000016 */
[C---:B------:R-:W-:Y:S01]  /*81a0*/  FFMA R23, R71.reuse, R95, R23 ;  /* 0x0000005f47177223 */ /* 0x040fe20000000017 */
[C---:B------:R-:W-:Y:S01]  /*81b0*/  FMUL R37, R70.reuse, R44 ;  /* 0x0000002c46257220 */ /* 0x040fe20000400000 */
        /* <DEDUP_REMOVED lines=11> */
[----:B------:R-:W-:Y:S01]  /*8270*/  FMUL R38, R70, R45 ;  /* 0x0000002d46267220 */ /* 0x000fe20000400000 */
[C---:B------:R-:W-:Y:S01]  /*8280*/  FFMA R28, R71.reuse, R100, R28 ;  /* 0x00000064471c7223 */ /* 0x040fe2000000001c */
[----:B------:R-:W-:Y:S01]  /*8290*/  F2FP.SATFINITE.E4M3.F32.PACK_AB_MERGE_C R6, R22, R21, R6 ;  /* 0x000000151606723e */ /* 0x000fe20004807006 */
[C---:B------:R-:W-:Y:S01]  /*82a0*/  FFMA R29, R71.reuse, R101, R29 ;  /* 0x00000065471d7223 */ /* 0x040fe2000000001d */
[C---:B------:R-:W-:Y:S01]  /*82b0*/  FFMA R30, R71.reuse, R102, R30 ;  /* 0x00000066471e7223 */ /* 0x040fe2000000001e */
[----:B------:R-:W-:Y:S01]  /*82c0*/  FFMA R31, R71, R103, R31 ;  /* 0x00000067471f7223 */ /* 0x000fe2000000001f */
[C---:B------:R-:W-:Y:S01]  /*82d0*/  FMUL R45, R70.reuse, R52 ;  /* 0x00000034462d7220 */ /* 0x040fe20000400000 */
[C---:B------:R-:W-:Y:S01]  /*82e0*/  FMUL R52, R70.reuse, R59 ;  /* 0x0000003b46347220 */ /* 0x040fe20000400000 */
[C---:B------:R-:W-:Y:S01]  /*82f0*/  FMUL R59, R70.reuse, R66 ;  /* 0x00000042463b7220 */ /* 0x040fe20000400000 */
[----:B------:R-:W-:Y:S01]  /*8300*/  F2FP.SATFINITE.E4M3.F32.PACK_AB_MERGE_C R66, R13, R12, R14 ;  /* 0x0000000c0d42723e */ /* 0x000fe2000480700e */
[C---:B------:R-:W-:Y:S01]  /*8310*/  FMUL R32, R70.reuse, R39 ;  /* 0x0000002746207220 */ /* 0x040fe20000400000 */
[--C-:B------:R-:W-:Y:S02]  /*8320*/  HADD2.F32 R107, -RZ, R108.reuse.H0_H0 ;  /* 0x2000006cff6b7230 */ /* 0x100fe40000004100 */
[C---:B------:R-:W-:Y:S01]  /*8330*/  FMUL R35, R70.reuse, R42 ;  /* 0x0000002a46237220 */ /* 0x040fe20000400000 */
[----:B------:R-:W-:Y:S02]  /*8340*/  HADD2.F32 R108, -RZ, R108.H1_H1 ;  /* 0x3000006cff6c7230 */ /* 0x000fe40000004100 */
[C---:B------:R-:W-:Y:S01]  /*8350*/  FFMA R32, R71.reuse, R104, R32 ;  /* 0x0000006847207223 */ /* 0x040fe20000000020 */
[----:B------:R-:W-:Y:S01]  /*8360*/  FMUL R36, R70, R43 ;  /* 0x0000002b46247220 */ /* 0x000fe20000400000 */
[C---:B------:R-:W-:Y:S01]  /*8370*/  FFMA R33, R71.reuse, R105, R33 ;  /* 0x0000006947217223 */ /* 0x040fe20000000021 */
[C---:B------:R-:W-:Y:S01]  /*8380*/  FFMA R34, R71.reuse, R106, R34 ;  /* 0x0000006a47227223 */ /* 0x040fe20000000022 */
[--C-:B------:R-:W-:Y:S01]  /*8390*/  HADD2.F32 R111, -RZ, R112.reuse.H0_H0 ;  /* 0x20000070ff6f7230 */ /* 0x100fe20000004100 */
[----:B------:R-:W-:Y:S01]  /*83a0*/  F2FP.SATFINITE.E4M3.F32.PACK_AB_MERGE_C R32, R32, R31, RZ ;  /* 0x0000001f2020723e */ /* 0x000fe200048070ff */
[C---:B------:R-:W-:Y:S01]  /*83b0*/  FFMA R35, R71.reuse, R107, R35 ;  /* 0x0000006b47237223 */ /* 0x040fe20000000023 */
[----:B------:R-:W-:Y:S02]  /*83c0*/  HADD2.F32 R112, -RZ, R112.H1_H1 ;  /* 0x30000070ff707230 */ /* 0x000fe40000004100 */
[----:B------:R-:W-:Y:S01]  /*83d0*/  FMUL R39, R70, R46 ;  /* 0x0000002e46277220 */ /* 0x000fe20000400000 */
[----:B------:R-:W-:Y:S01]  /*83e0*/  F2FP.SATFINITE.E4M3.F32.PACK_AB_MERGE_C R32, R30, R29, R32 ;  /* 0x0000001d1e20723e */ /* 0x000fe20004807020 */
[C---:B------:R-:W-:Y:S01]  /*83f0*/  FFMA R36, R71.reuse, R108, R36 ;  /* 0x0000006c47247223 */ /* 0x040fe20000000024 */
[C---:B------:R-:W-:Y:S01]  /*8400*/  FMUL R40, R70.reuse, R47 ;  /* 0x0000002f46287220 */ /* 0x040fe20000400000 */
[C---:B------:R-:W-:Y:S01]  /*8410*/  FFMA R37, R71.reuse, R109, R37 ;  /* 0x0000006d47257223 */ /* 0x040fe20000000025 */
[C---:B------:R-:W-:Y:S01]  /*8420*/  FFMA R38, R71.reuse, R110, R38 ;  /* 0x0000006e47267223 */ /* 0x040fe20000000026 */
[C---:B------:R-:W-:Y:S01]  /*8430*/  FMUL R42, R70.reuse, R49 ;  /* 0x00000031462a7220 */ /* 0x040fe20000400000 */
[--C-:B------:R-:W-:Y:S02]  /*8440*/  HADD2.F32 R115, -RZ, R116.reuse.H0_H0 ;  /* 0x20000074ff737230 */ /* 0x100fe40000004100 */
[C---:B------:R-:W-:Y:S01]  /*8450*/  FFMA R39, R71.reuse, R111, R39 ;  /* 0x0000006f47277223 */ /* 0x040fe20000000027 */
[----:B------:R-:W-:Y:S02]  /*8460*/  HADD2.F32 R116, -RZ, R116.H1_H1 ;  /* 0x30000074ff747230 */ /* 0x000fe40000004100 */
[C---:B------:R-:W-:Y:S01]  /*8470*/  FMUL R43, R70.reuse, R50 ;  /* 0x00000032462b7220 */ /* 0x040fe20000400000 */
[C---:B------:R-:W-:Y:S01]  /*8480*/  FFMA R40, R71.reuse, R112, R40 ;  /* 0x0000007047287223 */ /* 0x040fe20000000028 */
[C---:B------:R-:W-:Y:S01]  /*8490*/  FMUL R44, R70.reuse, R51 ;  /* 0x00000033462c7220 */ /* 0x040fe20000400000 */
[C---:B------:R-:W-:Y:S01]  /*84a0*/  FFMA R41, R71.reuse, R113, R41 ;  /* 0x0000007147297223 */ /* 0x040fe20000000029 */
[C---:B------:R-:W-:Y:S01]  /*84b0*/  FMUL R50, R70.reuse, R57 ;  /* 0x0000003946327220 */ /* 0x040fe20000400000 */
[C---:B------:R-:W-:Y:S01]  /*84c0*/  FMUL R57, R70.reuse, R64 ;  /* 0x0000004046397220 */ /* 0x040fe20000400000 */
[----:B------:R-:W-:Y:S01]  /*84d0*/  FFMA R42, R71, R114, R42 ;  /* 0x00000072472a7223 */ /* 0x000fe2000000002a */
[C---:B------:R-:W-:Y:S01]  /*84e0*/  FMUL R46, R70.reuse, R53 ;  /* 0x00000035462e7220 */ /* 0x040fe20000400000 */
[--C-:B------:R-:W-:Y:S01]  /*84f0*/  HADD2.F32 R119, -RZ, R120.reuse.H0_H0 ;  /* 0x20000078ff777230 */ /* 0x100fe20000004100 */
[----:B------:R-:W-:Y:S01]  /*8500*/  F2FP.SATFINITE.E4M3.F32.PACK_AB_MERGE_C R64, R5, R4, R76 ;  /* 0x000000040540723e */ /* 0x000fe2000480704c */
[C---:B------:R-:W-:Y:S01]  /*8510*/  FMUL R51, R70.reuse, R58 ;  /* 0x0000003a46337220 */ /* 0x040fe20000400000 */
[C---:B------:R-:W-:Y:S01]  /*8520*/  FMUL R53, R70.reuse, R60 ;  /* 0x0000003c46357220 */ /* 0x040fe20000400000 */
[C---:B------:R-:W-:Y:S01]  /*8530*/  FFMA R43, R71.reuse, R115, R43 ;  /* 0x00000073472b7223 */ /* 0x040fe2000000002b */
[----:B------:R-:W-:Y:S02]  /*8540*/  HADD2.F32 R120, -RZ, R120.H1_H1 ;  /* 0x30000078ff787230 */ /* 0x000fe40000004100 */
[C---:B------:R-:W-:Y:S01]  /*8550*/  FMUL R47, R70.reuse, R54 ;  /* 0x00000036462f7220 */ /* 0x040fe20000400000 */
[C---:B------:R-:W-:Y:S01]  /*8560*/  FMUL R58, R70.reuse, R65 ;  /* 0x00000041463a7220 */ /* 0x040fe20000400000 */
[----:B------:R-:W-:Y:S01]  /*8570*/  FMUL R60, R70, R67 ;  /* 0x00000043463c7220 */ /* 0x000fe20000400000 */
[----:B------:R-:W-:Y:S01]  /*8580*/  F2FP.SATFINITE.E4M3.F32.PACK_AB_MERGE_C R5, R20, R11, RZ ;  /* 0x0000000b1405723e */ /* 0x000fe200048070ff */
[----:B------:R-:W-:Y:S01]  /*8590*/  FFMA R44, R71, R116, R44 ;  /* 0x00000074472c7223 */ /* 0x000fe2000000002c */
[C---:B------:R-:W-:Y:S01]  /*85a0*/  FMUL R48, R70.reuse, R55 ;  /* 0x0000003746307220 */ /* 0x040fe20000400000 */
[----:B------:R-:W-:Y:S01]  /*85b0*/  F2FP.SATFINITE.E4M3.F32.PACK_AB_MERGE_C R65, R9, R8, R129 ;  /* 0x000000080941723e */ /* 0x000fe20004807081 */
[----:B------:R-:W-:Y:S01]  /*85c0*/  FFMA R45, R71, R117, R45 ;  /* 0x00000075472d7223 */ /* 0x000fe2000000002d */
[----:B------:R-:W-:Y:S01]  /*85d0*/  F2FP.SATFINITE.E4M3.F32.PACK_AB_MERGE_C R67, R17, R16, R18 ;  /* 0x000000101143723e */ /* 0x000fe20004807012 */
[----:B------:R-:W-:Y:S01]  /*85e0*/  FMUL R49, R70, R56 ;  /* 0x0000003846317220 */ /* 0x000fe20000400000 */
[C---:B------:R-:W-:Y:S01]  /*85f0*/  FFMA R46, R71.reuse, R118, R46 ;  /* 0x00000076472e7223 */ /* 0x040fe2000000002e */
[--C-:B------:R-:W-:Y:S02]  /*8600*/  HADD2.F32 R123, -RZ, R124.reuse.H0_H0 ;  /* 0x2000007cff7b7230 */ /* 0x100fe40000004100 */
[C---:B------:R-:W-:Y:S01]  /*8610*/  FFMA R47, R71.reuse, R119, R47 ;  /* 0x00000077472f7223 */ /* 0x040fe2000000002f */
[----:B------:R1:W-:Y:S01]  /*8620*/  STS.128 [R138+UR44+0x2400], R64 ;  /* 0x002400408a007988 */ /* 0x0003e20008000c2c */
[----:B------:R-:W-:Y:S01]  /*8630*/  HADD2.F32 R124, -RZ, R124.H1_H1 ;  /* 0x3000007cff7c7230 */ /* 0x000fe20000004100 */
[----:B------:R-:W-:Y:S01]  /*8640*/  F2FP.SATFINITE.E4M3.F32.PACK_AB_MERGE_C R5, R10, R7, R5 ;  /* 0x000000070a05723e */ /* 0x000fe20004807005 */
[C---:B------:R-:W-:Y:S01]  /*8650*/  FFMA R48, R71.reuse, R120, R48 ;  /* 0x0000007847307223 */ /* 0x040fe20000000030 */
[----:B------:R-:W-:Y:S01]  /*8660*/  F2FP.SATFINITE.E4M3.F32.PACK_AB_MERGE_C R7, R28, R27, RZ ;  /* 0x0000001b1c07723e */ /* 0x000fe200048070ff */
        /* <DEDUP_REMOVED lines=8> */
[----:B------:R-:W-:Y:S01]  /*86f0*/  FMUL R56, R70, R63 ;  /* 0x0000003f46387220 */ /* 0x000fe20000400000 */
[----:B------:R-:W-:Y:S01]  /*8700*/  F2FP.SATFINITE.E4M3.F32.PACK_AB_MERGE_C R4, R2, R0, R3 ;  /* 0x000000000204723e */ /* 0x000fe20004807003 */
[C---:B------:R-:W-:Y:S01]  /*8710*/  FFMA R53, R71.reuse, R125, R53 ;  /* 0x0000007d47357223 */ /* 0x040fe20000000035 */
[----:B------:R-:W-:Y:S01]  /*8720*/  F2FP.SATFINITE.E4M3.F32.PACK_AB_MERGE_C R7, R26, R25, R7 ;  /* 0x000000191a07723e */ /* 0x000fe20004807007 */
[C---:B------:R-:W-:Y:S01]  /*8730*/  FFMA R54, R71.reuse, R126, R54 ;  /* 0x0000007e47367223 */ /* 0x040fe20000000036 */
[C---:B------:R-:W-:Y:S01]  /*8740*/  FFMA R55, R71.reuse, R127, R55 ;  /* 0x0000007f47377223 */ /* 0x040fe20000000037 */
[----:B------:R-:W-:Y:S01]  /*8750*/  F2FP.SATFINITE.E4M3.F32.PACK_AB_MERGE_C R35, R36, R35, RZ ;  /* 0x000000232423723e */ /* 0x000fe200048070ff */
[C---:B------:R-:W-:Y:S01]  /*8760*/  FFMA R56, R71.reuse, R128, R56 ;  /* 0x0000008047387223 */ /* 0x040fe20000000038 */
[----:B------:R1:W-:Y:S01]  /*8770*/  STS.128 [R137+0x2010], R4 ;  /* 0x0020100489007388 */ /* 0x0003e20000000c00 */
[----:B------:R-:W-:Y:S01]  /*8780*/  F2FP.SATFINITE.E4M3.F32.PACK_AB_MERGE_C R39, R40, R39, RZ ;  /* 0x000000272827723e */ /* 0x000fe200048070ff */
[C---:B------:R-:W-:Y:S01]  /*8790*/  FFMA R57, R71.reuse, R72, R57 ;  /* 0x0000004847397223 */ /* 0x040fe20000000039 */
[----:B------:R-:W-:Y:S01]  /*87a0*/  F2FP.SATFINITE.E4M3.F32.PACK_AB_MERGE_C R43, R44, R43, RZ ;  /* 0x0000002b2c2b723e */ /* 0x000fe200048070ff */
[C---:B------:R-:W-:Y:S01]  /*87b0*/  FFMA R58, R71.reuse, R73, R58 ;  /* 0x00000049473a7223 */ /* 0x040fe2000000003a */
[C---:B------:R-:W-:Y:S01]  /*87c0*/  FFMA R59, R71.reuse, R74, R59 ;  /* 0x0000004a473b7223 */ /* 0x040fe2000000003b */
[----:B------:R-:W-:Y:S01]  /*87d0*/  F2FP.SATFINITE.E4M3.F32.PACK_AB_MERGE_C R33, R34, R33, R35 ;  /* 0x000000212221723e */ /* 0x000fe20004807023 */
[----:B------:R-:W-:Y:S01]  /*87e0*/  FFMA R60, R71, R75, R60 ;  /* 0x0000004b473c7223 */ /* 0x000fe2000000003c */
[----:B------:R-:W-:Y:S02]  /*87f0*/  F2FP.SATFINITE.E4M3.F32.PACK_AB_MERGE_C R34, R38, R37, R39 ;  /* 0x000000252622723e */ /* 0x000fe40004807027 */
[----:B------:R-:W-:Y:S02]  /*8800*/  F2FP.SATFINITE.E4M3.F32.PACK_AB_MERGE_C R35, R42, R41, R43 ;  /* 0x000000292a23723e */ /* 0x000fe4000480702b */
[----:B------:R-:W-:Y:S02]  /*8810*/  F2FP.SATFINITE.E4M3.F32.PACK_AB_MERGE_C R51, R52, R51, RZ ;  /* 0x000000333433723e */ /* 0x000fe400048070ff */
[----:B------:R-:W-:Y:S01]  /*8820*/  F2FP.SATFINITE.E4M3.F32.PACK_AB_MERGE_C R48, R48, R47, RZ ;  /* 0x0000002f3030723e */ /* 0x000fe200048070ff */
[----:B------:R1:W-:Y:S01]  /*8830*/  STS.128 [R144+0x2020], R32 ;  /* 0x0020202090007388 */ /* 0x0003e20000000c00 */
[----:B------:R-:W-:Y:S02]  /*8840*/  F2FP.SATFINITE.E4M3.F32.PACK_AB_MERGE_C R55, R56, R55, RZ ;  /* 0x000000373837723e */ /* 0x000fe400048070ff */
[----:B------:R-:W-:Y:S02]  /*8850*/  F2FP.SATFINITE.E4M3.F32.PACK_AB_MERGE_C R59, R60, R59, RZ ;  /* 0x0000003b3c3b723e */ /* 0x000fe400048070ff */
[----:B------:R-:W-:Y:S02]  /*8860*/  F2FP.SATFINITE.E4M3.F32.PACK_AB_MERGE_C R49, R50, R49, R51 ;  /* 0x000000313231723e */ /* 0x000fe40004807033 */
[----:B------:R-:W-:Y:S02]  /*8870*/  F2FP.SATFINITE.E4M3.F32.PACK_AB_MERGE_C R48, R46, R45, R48 ;  /* 0x0000002d2e30723e */ /* 0x000fe40004807030 */
[----:B------:R-:W-:Y:S02]  /*8880*/  F2FP.SATFINITE.E4M3.F32.PACK_AB_MERGE_C R50, R54, R53, R55 ;  /* 0x000000353632723e */ /* 0x000fe40004807037 */
[----:B------:R-:W-:Y:S05]  /*8890*/  F2FP.SATFINITE.E4M3.F32.PACK_AB_MERGE_C R51, R58, R57, R59 ;  /* 0x000000393a33723e */ /* 0x000fea000480703b */
[----:B------:R1:W-:Y:S01]  /*88a0*/  STS.128 [R143+0x2030], R48 ;  /* 0x002030308f007388 */ /* 0x0003e20000000c00 */
[----:B------:R-:W-:Y:S01]  /*88b0*/  @!PT LDS RZ, [RZ] ;  /* 0x00000000fffff984 */ /* 0x000fe20000000800 */
[----:B------:R-:W-:Y:S01]  /*88c0*/  @!PT LDS RZ, [RZ] ;  /* 0x00000000fffff984 */ /* 0x000fe20000000800 */
[----:B------:R-:W-:Y:S01]  /*88d0*/  @!PT LDS RZ, [RZ] ;  /* 0x00000000fffff984 */ /* 0x000fe20000000800 */
[----:B------:R-:W-:Y:S01]  /*88e0*/  @!PT LDS RZ, [RZ] ;  /* 0x00000000fffff984 */ /* 0x000fe20000000800 */
[----:B------:R3:W-:Y:S07]  /*88f0*/  MEMBAR.ALL.CTA ;  /* 0x0000000000007992 */ /* 0x0007ee0000008000 */
[----:B---3--:R-:W3:Y:S02]  /*8900*/  FENCE.VIEW.ASYNC.S ;  /* 0x00000000000073c6 */ /* 0x008ee40000000000 */
[----:B---3--:R-:W-:Y:S06]  /*8910*/  BAR.SYNC.DEFER_BLOCKING 0x1, 0x80 ;  /* 0x0042000000007b1d */ /* 0x008fec0000010000 */
[----:B------:R-:W-:Y:S05]  /*8920*/  @P0 BRA `(.L_x_118) ;  /* 0x0000000000a80947 */ /* 0x000fea0003800000 */
[----:B------:R-:W-:Y:S01]  /*8930*/  ULOP3.LUT UR4, UR43, UR57, URZ, 0x3c, !UPT ;  /* 0x000000392b047292 */ /* 0x000fe2000f8e3cff */
[----:B------:R-:W-:Y:S01]  /*8940*/  IMAD.U32 R3, RZ, RZ, UR57 ;  /* 0x00000039ff037e24 */ /* 0x000fe2000f8e00ff */
[----:B------:R-:W3:Y:S01]  /*8950*/  LDCU.64 UR6, c[0x0][0x348] ;  /* 0x00006900ff0677ac */ /* 0x000ee20008000a00 */
[----:B------:R-:W-:Y:S03]  /*8960*/  IMAD.U32 R0, RZ, RZ, UR43 ;  /* 0x0000002bff007e24 */ /* 0x000fe6000f8e00ff */
[----:B------:R-:W-:Y:S01]  /*8970*/  IABS R3, R3 ;  /* 0x0000000300037213 */ /* 0x000fe20000000000 */
[----:B------:R-:W-:Y:S01]  /*8980*/  USHF.L.U32 UR9, UR45, 0x6, URZ ;  /* 0x000000062d097899 */ /* 0x000fe200080006ff */
[----:B------:R-:W-:Y:S01]  /*8990*/  IABS R0, R0 ;  /* 0x0000000000007213 */ /* 0x000fe20000000000 */
[----:B------:R-:W-:Y:S01]  /*89a0*/  USHF.L.U32 UR10, UR47, 0x7, URZ ;  /* 0x000000072f0a7899 */ /* 0x000fe200080006ff */
[----:B-1----:R-:W1:Y:S01]  /*89b0*/  I2F.RP R4, R3 ;  /* 0x0000000300047306 */ /* 0x002e620000209400 */
[----:B------:R-:W-:Y:S02]  /*89c0*/  UISETP.GE.AND UP0, UPT, UR4, URZ, UPT ;  /* 0x000000ff0400728c */ /* 0x000fe4000bf06270 */
[----:B------:R-:W-:Y:S02]  /*89d0*/  UISETP.NE.AND UP1, UPT, UR57, URZ, UPT ;  /* 0x000000ff3900728c */ /* 0x000fe4000bf25270 */
[----:B------:R-:W-:Y:S06]  /*89e0*/  UIADD3 UR4, UPT, UPT, UR44, 0x2400, URZ ;  /* 0x000024002c047890 */ /* 0x000fec000fffe0ff */
[----:B------:R-:W-:Y:S01]  /*89f0*/  IMAD.U32 R145, RZ, RZ, UR4 ;  /* 0x00000004ff917e24 */ /* 0x000fe2000f8e00ff */
[----:B-1----:R-:W1:Y:S04]  /*8a00*/  MUFU.RCP R4, R4 ;  /* 0x0000000400047308 */ /* 0x002e680000001000 */
[----:B------:R-:W-:Y:S01]  /*8a10*/  R2UR UR8, R145 ;  /* 0x00000000910872ca */ /* 0x000fe200000e0000 */
[----:B-1----:R-:W-:Y:S05]  /*8a20*/  VIADD R4, R4, 0xffffffe ;  /* 0x0ffffffe04047836 */ /* 0x002fea0000000000 */
[----:B------:R-:W1:Y:S02]  /*8a30*/  F2I.FTZ.U32.TRUNC.NTZ R5, R4 ;  /* 0x0000000400057305 */ /* 0x000e64000021f000 */
[----:B-1----:R-:W-:Y:S02]  /*8a40*/  IADD3 R2, PT, PT, RZ, -R5, RZ ;  /* 0x80000005ff027210 */ /* 0x002fe40007ffe0ff */
[----:B------:R-:W-:Y:S03]  /*8a50*/  MOV R4, RZ ;  /* 0x000000ff00047202 */ /* 0x000fe60000000f00 */
        /* <DEDUP_REMOVED lines=9> */
[----:B------:R-:W-:Y:S11]  /*8af0*/  ISETP.GE.U32.AND P1, PT, R0, R3, PT ;  /* 0x000000030000720c */ /* 0x000ff60003f26070 */
[----:B------:R-:W-:Y:S02]  /*8b00*/  @!UPT UIADD3 URZ, UPT, UPT, URZ, URZ, URZ ;  /* 0x000000fffffff290 */ /* 0x000fe4000fffe0ff */
[----:B------:R-:W-:Y:S04]  /*8b10*/  @P1 IADD3 R5, PT, PT, R5, 0x1, RZ ;  /* 0x0000000105051810 */ /* 0x000fe80007ffe0ff */
[----:B------:R-:W-:Y:S11]  /*8b20*/  R2UR UR12, R5 ;  /* 0x00000000050c72ca */ /* 0x000ff600000e0000 */
[----:B------:R-:W-:Y:S02]  /*8b30*/  @!UPT UIADD3 URZ, UPT, UPT, URZ, URZ, URZ ;  /* 0x000000fffffff290 */ /* 0x000fe4000fffe0ff */
[----:B------:R-:W-:Y:S02]  /*8b40*/  @!UP0 UIADD3 UR12, UPT, UPT, -UR12, URZ, URZ ;  /* 0x000000ff0c0c8290 */ /* 0x000fe4000fffe1ff */
[----:B------:R-:W-:Y:S02]  /*8b50*/  @!UP1 ULOP3.LUT UR12, URZ, UR57, URZ, 0x33, !UPT ;  /* 0x00000039ff0c9292 */ /* 0x000fe4000f8e33ff */
[----:B---3--:R-:W-:Y:S02]  /*8b60*/  UIADD3 UR4, UP0, UPT, UR6, 0x680, URZ ;  /* 0x0000068006047890 */ /* 0x008fe4000ff1e0ff */
[----:B------:R-:W-:Y:S04]  /*8b70*/  UIADD3 UR5, UPT, UPT, -UR12, URZ, URZ ;  /* 0x000000ff0c057290 */ /* 0x000fe8000fffe1ff */
[----:B------:R-:W-:Y:S02]  /*8b80*/  UIMAD UR11, UR57, UR5, UR43 ;  /* 0x00000005390b72a4 */ /* 0x000fe4000f8e022b */
[----:B------:R-:W-:Y:S09]  /*8b90*/  UIADD3.X UR5, UPT, UPT, URZ, UR7, URZ, UP0, !UPT ;  /* 0x00000007ff057290 */ /* 0x000ff200087fe4ff */
[----:B------:R3:W-:Y:S01]  /*8ba0*/  UTMASTG.4D [UR8], [UR4] ;  /* 0x00000008040073b5 */ /* 0x0007e20008018000 */
[----:B------:R0:W-:Y:S01]  /*8bb0*/  UTMACMDFLUSH ;  /* 0x00000000000079b7 */ /* 0x0001e20000000000 */
[----:B---3--:R-:W-:Y:S04]  /*8bc0*/  DEPBAR.LE SB0, 0x0 ;  /* 0x000080000000791a */ /* 0x008fe80000000000 */
.L_x_118:
[----:B------:R-:W-:Y:S05]  /*8bd0*/  BSYNC.RECONVERGENT B0 ;  /* 0x0000000000007941 */ /* 0x000fea0003800200 */
.L_x_117:
[----:B------:R-:W-:Y:S01]  /*8be0*/  R2UR UR5, R131 ;  /* 0x00000000830572ca */ /* 0x000fe200000e0000 */
[----:B------:R-:W-:Y:S01]  /*8bf0*/  BAR.SYNC.DEFER_BLOCKING 0x1, 0x80 ;  /* 0x0042000000007b1d */ /* 0x000fe20000010000 */
[----:B------:R-:W-:Y:S01]  /*8c00*/  R2UR UR4, R132 ;  /* 0x00000000840472ca */ /* 0x000fe200000e0000 */
[----:B------:R-:W-:Y:S01]  /*8c10*/  UISETP.NE.AND UP0, UPT, UR48, URZ, UPT ;  /* 0x000000ff3000728c */ /* 0x000fe2000bf05270 */
[C---:B------:R-:W-:Y:S01]  /*8c20*/  ISETP.NE.AND P0, PT, R68.reuse, 0x2, PT ;  /* 0x000000024400780c */ /* 0x040fe20003f05270 */
[----:B------:R-:W-:Y:S01]  /*8c30*/  IMAD.MOV.U32 R16, RZ, RZ, R142 ;  /* 0x000000ffff107224 */ /* 0x000fe200078e008e */
[----:B------:R-:W-:Y:S02]  /*8c40*/  LOP3.LUT R135, R135, 0x1, RZ, 0x3c, !PT ;  /* 0x0000000187877812 */ /* 0x000fe400078e3cff */
[----:B------:R-:W-:Y:S02]  /*8c50*/  SEL R0, RZ, 0x1, P0 ;  /* 0x00000001ff007807 */ /* 0x000fe40000000000 */
[----:B------:R-:W-:Y:S02]  /*8c60*/  SEL R68, R68, RZ, P0 ;  /* 0x000000ff44447207 */ /* 0x000fe40000000000 */
[----:B------:R-:W-:Y:S01]  /*8c70*/  LOP3.LUT R136, R136, R0, RZ, 0x3c, !PT ;  /* 0x0000000088887212 */ /* 0x000fe200078e3cff */
[----:B------:R-:W-:Y:S02]  /*8c80*/  UIADD3 UR26, UPT, UPT, UR36, UR5, URZ ;  /* 0x00000005241a7290 */ /* 0x000fe4000fffe0ff */
[----:B------:R-:W-:Y:S01]  /*8c90*/  UIADD3 UR47, UPT, UPT, UR37, UR4, URZ ;  /* 0x00000004252f7290 */ /* 0x000fe2000fffe0ff */
[----:B------:R-:W-:Y:S11]  /*8ca0*/  BRA.U UP0, `(.L_x_119) ;  /* 0xffffffd900187547 */ /* 0x000ff6000b83ffff */
[----:B------:R-:W-:Y:S05]  /*8cb0*/  EXIT ;  /* 0x000000000000794d */ /* 0x000fea0003800000 */
.L_x_20:
[----:B------:R-:W-:Y:S07]  /*8cc0*/  MOV R0, UR41 ;  /* 0x0000002900007c02 */ /* 0x000fee0008000f00 */
.L_x_120:
[----:B-1----:R1:W3:Y:S02]  /*8cd0*/  SYNCS.PHASECHK.TRANS64.TRYWAIT P0, [R0+URZ+0x110], R4 ;  /* 0x00011004000075a7 */ /* 0x0022e400080011ff */
[----:B---3--:R-:W-:Y:S05]  /*8ce0*/  @!P0 NANOSLEEP.SYNCS 0x989680 ;  /* 0x009896800000895d */ /* 0x008fea0003900000 */
[----:B------:R-:W3:Y:S02]  /*8cf0*/  @!P0 SYNCS.PHASECHK.TRANS64 P0, [R0+URZ+0x110], R4 ;  /* 0x00011004000085a7 */ /* 0x000ee400080010ff */
[----:B---3--:R-:W-:Y:S05]  /*8d00*/  @!P0 BRA `(.L_x_120) ;  /* 0xfffffffc00f08947 */ /* 0x008fea000383ffff */
[----:B------:R-:W-:Y:S05]  /*8d10*/  BRA `(.L_x_19) ;  /* 0xffffff9000507947 */ /* 0x000fea000383ffff */
.L_x_26:
[----:B-1----:R-:W-:Y:S07]  /*8d20*/  MOV R0, UR25 ;  /* 0x0000001900007c02 */ /* 0x002fee0008000f00 */
.L_x_121:
[----:B-1----:R1:W2:Y:S02]  /*8d30*/  SYNCS.PHASECHK.TRANS64.TRYWAIT P0, [R0+URZ+0x110], R4 ;  /* 0x00011004000075a7 */ /* 0x0022a400080011ff */
[----:B--2---:R-:W-:Y:S05]  /*8d40*/  @!P0 NANOSLEEP.SYNCS 0x989680 ;  /* 0x009896800000895d */ /* 0x004fea0003900000 */
[----:B------:R-:W2:Y:S02]  /*8d50*/  @!P0 SYNCS.PHASECHK.TRANS64 P0, [R0+URZ+0x110], R4 ;  /* 0x00011004000085a7 */ /* 0x000ea400080010ff */
[----:B--2---:R-:W-:Y:S05]  /*8d60*/  @!P0 BRA `(.L_x_121) ;  /* 0xfffffffc00f08947 */ /* 0x004fea000383ffff */
[----:B------:R-:W-:Y:S05]  /*8d70*/  BRA `(.L_x_25) ;  /* 0xffffff9400687947 */ /* 0x000fea000383ffff */
.L_x_30:
[----:B------:R-:W-:-:S07]  /*8d80*/  MOV R0, UR23 ;  /* 0x0000001700007c02 */ /* 0x000fce0008000f00 */
.L_x_122:
[----:B-1----:R1:W2:Y:S02]  /*8d90*/  SYNCS.PHASECHK.TRANS64.TRYWAIT P0, [R0+URZ+0x240], R3 ;  /* 0x00024003000075a7 */ /* 0x0022a400080011ff */
[----:B--2---:R-:W-:Y:S05]  /*8da0*/  @!P0 NANOSLEEP.SYNCS 0x989680 ;  /* 0x009896800000895d */ /* 0x004fea0003900000 */
[----:B------:R-:W2:Y:S02]  /*8db0*/  @!P0 SYNCS.PHASECHK.TRANS64 P0, [R0+URZ+0x240], R3 ;  /* 0x00024003000085a7 */ /* 0x000ea400080010ff */
[----:B--2---:R-:W-:Y:S05]  /*8dc0*/  @!P0 BRA `(.L_x_122) ;  /* 0xfffffffc00f08947 */ /* 0x004fea000383ffff */
[----:B------:R-:W-:Y:S05]  /*8dd0*/  BRA `(.L_x_123) ;  /* 0xffffff9800247947 */ /* 0x000fea000383ffff */
.L_x_34:
[----:B------:R-:W-:-:S07]  /*8de0*/  MOV R0, UR4 ;  /* 0x0000000400007c02 */ /* 0x000fce0008000f00 */
.L_x_124:
[----:B-1----:R1:W2:Y:S02]  /*8df0*/  SYNCS.PHASECHK.TRANS64.TRYWAIT P0, [R0+URZ], R2 ;  /* 0x00000002000075a7 */ /* 0x0022a400080011ff */
[----:B--2---:R-:W-:Y:S05]  /*8e00*/  @!P0 NANOSLEEP.SYNCS 0x989680 ;  /* 0x009896800000895d */ /* 0x004fea0003900000 */
[----:B------:R-:W2:Y:S02]  /*8e10*/  @!P0 SYNCS.PHASECHK.TRANS64 P0, [R0+URZ], R2 ;  /* 0x00000002000085a7 */ /* 0x000ea400080010ff */
[----:B--2---:R-:W-:Y:S05]  /*8e20*/  @!P0 BRA `(.L_x_124) ;  /* 0xfffffffc00f08947 */ /* 0x004fea000383ffff */
[----:B------:R-:W-:Y:S05]  /*8e30*/  BRA `(.L_x_125) ;  /* 0xffffff9c00b87947 */ /* 0x000fea000383ffff */
.L_x_35:
[----:B------:R-:W-:-:S07]  /*8e40*/  MOV R0, UR5 ;  /* 0x0000000500007c02 */ /* 0x000fce0008000f00 */
.L_x_126:
[----:B-1----:R1:W2:Y:S02]  /*8e50*/  SYNCS.PHASECHK.TRANS64.TRYWAIT P0, [R0+URZ], R2 ;  /* 0x00000002000075a7 */ /* 0x0022a400080011ff */
[----:B--2---:R-:W-:Y:S05]  /*8e60*/  @!P0 NANOSLEEP.SYNCS 0x989680 ;  /* 0x009896800000895d */ /* 0x004fea0003900000 */
[----:B------:R-:W2:Y:S02]  /*8e70*/  @!P0 SYNCS.PHASECHK.TRANS64 P0, [R0+URZ], R2 ;  /* 0x00000002000085a7 */ /* 0x000ea400080010ff */
[----:B--2---:R-:W-:Y:S05]  /*8e80*/  @!P0 BRA `(.L_x_126) ;  /* 0xfffffffc00f08947 */ /* 0x004fea000383ffff */
[----:B------:R-:W-:Y:S05]  /*8e90*/  BRA `(.L_x_127) ;  /* 0xffffff9c00c87947 */ /* 0x000fea000383ffff */
.L_x_36:
[----:B------:R-:W-:-:S07]  /*8ea0*/  MOV R0, UR5 ;  /* 0x0000000500007c02 */ /* 0x000fce0008000f00 */
.L_x_128:
[----:B-1----:R1:W2:Y:S02]  /*8eb0*/  SYNCS.PHASECHK.TRANS64.TRYWAIT P0, [R0+URZ], R2 ;  /* 0x00000002000075a7 */ /* 0x0022a400080011ff */
[----:B--2---:R-:W-:Y:S05]  /*8ec0*/  @!P0 NANOSLEEP.SYNCS 0x989680 ;  /* 0x009896800000895d */ /* 0x004fea0003900000 */
[----:B------:R-:W2:Y:S02]  /*8ed0*/  @!P0 SYNCS.PHASECHK.TRANS64 P0, [R0+URZ], R2 ;  /* 0x00000002000085a7 */ /* 0x000ea400080010ff */
[----:B--2---:R-:W-:Y:S05]  /*8ee0*/  @!P0 BRA `(.L_x_128) ;  /* 0xfffffffc00f08947 */ /* 0x004fea000383ffff */
[----:B------:R-:W-:Y:S05]  /*8ef0*/  BRA `(.L_x_129) ;  /* 0xffffff9c00d87947 */ /* 0x000fea000383ffff */
.L_x_37:
[----:B------:R-:W-:-:S07]  /*8f00*/  MOV R0, UR5 ;  /* 0x0000000500007c02 */ /* 0x000fce0008000f00 */
.L_x_130:
[----:B-1----:R1:W2:Y:S02]  /*8f10*/  SYNCS.PHASECHK.TRANS64.TRYWAIT P0, [R0+URZ], R2 ;  /* 0x00000002000075a7 */ /* 0x0022a400080011ff */
[----:B--2---:R-:W-:Y:S05]  /*8f20*/  @!P0 NANOSLEEP.SYNCS 0x989680 ;  /* 0x009896800000895d */ /* 0x004fea0003900000 */
[----:B------:R-:W2:Y:S02]  /*8f30*/  @!P0 SYNCS.PHASECHK.TRANS64 P0, [R0+URZ], R2 ;  /* 0x00000002000085a7 */ /* 0x000ea400080010ff */
[----:B--2---:R-:W-:Y:S05]  /*8f40*/  @!P0 BRA `(.L_x_130) ;  /* 0xfffffffc00f08947 */ /* 0x004fea000383ffff */
[----:B------:R-:W-:Y:S05]  /*8f50*/  BRA `(.L_x_131) ;  /* 0xffffff9c00e87947 */ /* 0x000fea000383ffff */
.L_x_38:
[----:B------:R-:W-:-:S07]  /*8f60*/  MOV R0, UR5 ;  /* 0x0000000500007c02 */ /* 0x000fce0008000f00 */
.L_x_132:
[----:B-1----:R1:W2:Y:S02]  /*8f70*/  SYNCS.PHASECHK.TRANS64.TRYWAIT P0, [R0+URZ], R2 ;  /* 0x00000002000075a7 */ /* 0x0022a400080011ff */
[----:B--2---:R-:W-:Y:S05]  /*8f80*/  @!P0 NANOSLEEP.SYNCS 0x989680 ;  /* 0x009896800000895d */ /* 0x004fea0003900000 */
[----:B------:R-:W2:Y:S02]  /*8f90*/  @!P0 SYNCS.PHASECHK.TRANS64 P0, [R0+URZ], R2 ;  /* 0x00000002000085a7 */ /* 0x000ea400080010ff */
[----:B--2---:R-:W-:Y:S05]  /*8fa0*/  @!P0 BRA `(.L_x_132) ;  /* 0xfffffffc00f08947 */ /* 0x004fea000383ffff */
[----:B------:R-:W-:Y:S05]  /*8fb0*/  BRA `(.L_x_133) ;  /* 0xffffff9c00f87947 */ /* 0x000fea000383ffff */
.L_x_39:
[----:B------:R-:W-:-:S07]  /*8fc0*/  MOV R0, UR5 ;  /* 0x0000000500007c02 */ /* 0x000fce0008000f00 */
.L_x_134:
[----:B-1----:R1:W2:Y:S02]  /*8fd0*/  SYNCS.PHASECHK.TRANS64.TRYWAIT P0, [R0+URZ], R2 ;  /* 0x00000002000075a7 */ /* 0x0022a400080011ff */
[----:B--2---:R-:W-:Y:S05]  /*8fe0*/  @!P0 NANOSLEEP.SYNCS 0x989680 ;  /* 0x009896800000895d */ /* 0x004fea0003900000 */
[----:B------:R-:W2:Y:S02]  /*8ff0*/  @!P0 SYNCS.PHASECHK.TRANS64 P0, [R0+URZ], R2 ;  /* 0x00000002000085a7 */ /* 0x000ea400080010ff */
[----:B--2---:R-:W-:Y:S05]  /*9000*/  @!P0 BRA `(.L_x_134) ;  /* 0xfffffffc00f08947 */ /* 0x004fea000383ffff */
[----:B------:R-:W-:Y:S05]  /*9010*/  BRA `(.L_x_135) ;  /* 0xffffffa000087947 */ /* 0x000fea000383ffff */
.L_x_40:
[----:B------:R-:W-:-:S07]  /*9020*/  MOV R0, UR5 ;  /* 0x0000000500007c02 */ /* 0x000fce0008000f00 */
.L_x_136:
[----:B-1----:R1:W2:Y:S02]  /*9030*/  SYNCS.PHASECHK.TRANS64.TRYWAIT P0, [R0+URZ], R2 ;  /* 0x00000002000075a7 */ /* 0x0022a400080011ff */
[----:B--2---:R-:W-:Y:S05]  /*9040*/  @!P0 NANOSLEEP.SYNCS 0x989680 ;  /* 0x009896800000895d */ /* 0x004fea0003900000 */
[----:B------:R-:W2:Y:S02]  /*9050*/  @!P0 SYNCS.PHASECHK.TRANS64 P0, [R0+URZ], R2 ;  /* 0x00000002000085a7 */ /* 0x000ea400080010ff */
[----:B--2---:R-:W-:Y:S05]  /*9060*/  @!P0 BRA `(.L_x_136) ;  /* 0xfffffffc00f08947 */ /* 0x004fea000383ffff */
[----:B------:R-:W-:Y:S05]  /*9070*/  BRA `(.L_x_137) ;  /* 0xffffffa000187947 */ /* 0x000fea000383ffff */
.L_x_41:
[----:B------:R-:W-:-:S07]  /*9080*/  MOV R0, UR5 ;  /* 0x0000000500007c02 */ /* 0x000fce0008000f00 */
.L_x_138:
[----:B-1----:R1:W2:Y:S02]  /*9090*/  SYNCS.PHASECHK.TRANS64.TRYWAIT P0, [R0+URZ], R2 ;  /* 0x00000002000075a7 */ /* 0x0022a400080011ff */
[----:B--2---:R-:W-:Y:S05]  /*90a0*/  @!P0 NANOSLEEP.SYNCS 0x989680 ;  /* 0x009896800000895d */ /* 0x004fea0003900000 */
[----:B------:R-:W2:Y:S02]  /*90b0*/  @!P0 SYNCS.PHASECHK.TRANS64 P0, [R0+URZ], R2 ;  /* 0x00000002000085a7 */ /* 0x000ea400080010ff */
[----:B--2---:R-:W-:Y:S05]  /*90c0*/  @!P0 BRA `(.L_x_138) ;  /* 0xfffffffc00f08947 */ /* 0x004fea000383ffff */
[----:B------:R-:W-:Y:S05]  /*90d0*/  BRA `(.L_x_139) ;  /* 0xffffffa000287947 */ /* 0x000fea000383ffff */
.L_x_42:
[----:B------:R-:W-:-:S07]  /*90e0*/  MOV R0, UR5 ;  /* 0x0000000500007c02 */ /* 0x000fce0008000f00 */
.L_x_140:
[----:B-1----:R1:W2:Y:S02]  /*90f0*/  SYNCS.PHASECHK.TRANS64.TRYWAIT P0, [R0+URZ], R2 ;  /* 0x00000002000075a7 */ /* 0x0022a400080011ff */
[----:B--2---:R-:W-:Y:S05]  /*9100*/  @!P0 NANOSLEEP.SYNCS 0x989680 ;  /* 0x009896800000895d */ /* 0x004fea0003900000 */
[----:B------:R-:W2:Y:S02]  /*9110*/  @!P0 SYNCS.PHASECHK.TRANS64 P0, [R0+URZ], R2 ;  /* 0x00000002000085a7 */ /* 0x000ea400080010ff */
[----:B--2---:R-:W-:Y:S05]  /*9120*/  @!P0 BRA `(.L_x_140) ;  /* 0xfffffffc00f08947 */ /* 0x004fea000383ffff */
[----:B------:R-:W-:Y:S05]  /*9130*/  BRA `(.L_x_141) ;  /* 0xffffffa000387947 */ /* 0x000fea000383ffff */
.L_x_43:
[----:B------:R-:W-:-:S07]  /*9140*/  MOV R0, UR5 ;  /* 0x0000000500007c02 */ /* 0x000fce0008000f00 */
.L_x_142:
[----:B-1----:R1:W2:Y:S02]  /*9150*/  SYNCS.PHASECHK.TRANS64.TRYWAIT P0, [R0+URZ], R2 ;  /* 0x00000002000075a7 */ /* 0x0022a400080011ff */
[----:B--2---:R-:W-:Y:S05]  /*9160*/  @!P0 NANOSLEEP.SYNCS 0x989680 ;  /* 0x009896800000895d */ /* 0x004fea0003900000 */
[----:B------:R-:W2:Y:S02]  /*9170*/  @!P0 SYNCS.PHASECHK.TRANS64 P0, [R0+URZ], R2 ;  /* 0x00000002000085a7 */ /* 0x000ea400080010ff */
[----:B--2---:R-:W-:Y:S05]  /*9180*/  @!P0 BRA `(.L_x_142) ;  /* 0xfffffffc00f08947 */ /* 0x004fea000383ffff */
[----:B------:R-:W-:Y:S05]  /*9190*/  BRA `(.L_x_143) ;  /* 0xffffffa000487947 */ /* 0x000fea000383ffff */
.L_x_44:
[----:B------:R-:W-:-:S07]  /*91a0*/  MOV R0, UR5 ;  /* 0x0000000500007c02 */ /* 0x000fce0008000f00 */
.L_x_144:
[----:B-1----:R1:W2:Y:S02]  /*91b0*/  SYNCS.PHASECHK.TRANS64.TRYWAIT P0, [R0+URZ], R2 ;  /* 0x00000002000075a7 */ /* 0x0022a400080011ff */
[----:B--2---:R-:W-:Y:S05]  /*91c0*/  @!P0 NANOSLEEP.SYNCS 0x989680 ;  /* 0x009896800000895d */ /* 0x004fea0003900000 */
[----:B------:R-:W2:Y:S02]  /*91d0*/  @!P0 SYNCS.PHASECHK.TRANS64 P0, [R0+URZ], R2 ;  /* 0x00000002000085a7 */ /* 0x000ea400080010ff */
[----:B--2---:R-:W-:Y:S05]  /*91e0*/  @!P0 BRA `(.L_x_144) ;  /* 0xfffffffc00f08947 */ /* 0x004fea000383ffff */
[----:B------:R-:W-:Y:S05]  /*91f0*/  BRA `(.L_x_145) ;  /* 0xffffffa000587947 */ /* 0x000fea000383ffff */
.L_x_45:
[----:B------:R-:W-:-:S07]  /*9200*/  MOV R0, UR5 ;  /* 0x0000000500007c02 */ /* 0x000fce0008000f00 */
.L_x_146:
[----:B-1----:R1:W2:Y:S02]  /*9210*/  SYNCS.PHASECHK.TRANS64.TRYWAIT P0, [R0+URZ], R2 ;  /* 0x00000002000075a7 */ /* 0x0022a400080011ff */
[----:B--2---:R-:W-:Y:S05]  /*9220*/  @!P0 NANOSLEEP.SYNCS 0x989680 ;  /* 0x009896800000895d */ /* 0x004fea0003900000 */
[----:B------:R-:W2:Y:S02]  /*9230*/  @!P0 SYNCS.PHASECHK.TRANS64 P0, [R0+URZ], R2 ;  /* 0x00000002000085a7 */ /* 0x000ea400080010ff */
[----:B--2---:R-:W-:Y:S05]  /*9240*/  @!P0 BRA `(.L_x_146) ;  /* 0xfffffffc00f08947 */ /* 0x004fea000383ffff */
[----:B------:R-:W-:Y:S05]  /*9250*/  BRA `(.L_x_147) ;  /* 0xffffffa000687947 */ /* 0x000fea000383ffff */
.L_x_46:
[----:B------:R-:W-:-:S07]  /*9260*/  MOV R0, UR5 ;  /* 0x0000000500007c02 */ /* 0x000fce0008000f00 */
.L_x_148:
[----:B-1----:R1:W2:Y:S02]  /*9270*/  SYNCS.PHASECHK.TRANS64.TRYWAIT P0, [R0+URZ], R2 ;  /* 0x00000002000075a7 */ /* 0x0022a400080011ff */
[----:B--2---:R-:W-:Y:S05]  /*9280*/  @!P0 NANOSLEEP.SYNCS 0x989680 ;  /* 0x009896800000895d */ /* 0x004fea0003900000 */
[----:B------:R-:W2:Y:S02]  /*9290*/  @!P0 SYNCS.PHASECHK.TRANS64 P0, [R0+URZ], R2 ;  /* 0x00000002000085a7 */ /* 0x000ea400080010ff */
[----:B--2---:R-:W-:Y:S05]  /*92a0*/  @!P0 BRA `(.L_x_148) ;  /* 0xfffffffc00f08947 */ /* 0x004fea000383ffff */
[----:B------:R-:W-:Y:S05]  /*92b0*/  BRA `(.L_x_149) ;  /* 0xffffffa000787947 */ /* 0x000fea000383ffff */
.L_x_47:
[----:B------:R-:W-:-:S07]  /*92c0*/  MOV R0, UR5 ;  /* 0x0000000500007c02 */ /* 0x000fce0008000f00 */
.L_x_150:
[----:B-1----:R1:W2:Y:S02]  /*92d0*/  SYNCS.PHASECHK.TRANS64.TRYWAIT P0, [R0+URZ], R2 ;  /* 0x00000002000075a7 */ /* 0x0022a400080011ff */
[----:B--2---:R-:W-:Y:S05]  /*92e0*/  @!P0 NANOSLEEP.SYNCS 0x989680 ;  /* 0x009896800000895d */ /* 0x004fea0003900000 */
[----:B------:R-:W2:Y:S02]  /*92f0*/  @!P0 SYNCS.PHASECHK.TRANS64 P0, [R0+URZ], R2 ;  /* 0x00000002000085a7 */ /* 0x000ea400080010ff */
[----:B--2---:R-:W-:Y:S05]  /*9300*/  @!P0 BRA `(.L_x_150) ;  /* 0xfffffffc00f08947 */ /* 0x004fea000383ffff */
[----:B------:R-:W-:Y:S05]  /*9310*/  BRA `(.L_x_151) ;  /* 0xffffffa000887947 */ /* 0x000fea000383ffff */
.L_x_48:
[----:B------:R-:W-:-:S07]  /*9320*/  MOV R0, UR5 ;  /* 0x0000000500007c02 */ /* 0x000fce0008000f00 */
.L_x_152:
[----:B-1----:R1:W2:Y:S02]  /*9330*/  SYNCS.PHASECHK.TRANS64.TRYWAIT P0, [R0+URZ], R2 ;  /* 0x00000002000075a7 */ /* 0x0022a400080011ff */
[----:B--2---:R-:W-:Y:S05]  /*9340*/  @!P0 NANOSLEEP.SYNCS 0x989680 ;  /* 0x009896800000895d */ /* 0x004fea0003900000 */
[----:B------:R-:W2:Y:S02]  /*9350*/  @!P0 SYNCS.PHASECHK.TRANS64 P0, [R0+URZ], R2 ;  /* 0x00000002000085a7 */ /* 0x000ea400080010ff */
[----:B--2---:R-:W-:Y:S05]  /*9360*/  @!P0 BRA `(.L_x_152) ;  /* 0xfffffffc00f08947 */ /* 0x004fea000383ffff */
[----:B------:R-:W-:Y:S05]  /*9370*/  BRA `(.L_x_153) ;  /* 0xffffffa000987947 */ /* 0x000fea000383ffff */
.L_x_49:
[----:B------:R-:W-:-:S07]  /*9380*/  MOV R0, UR5 ;  /* 0x0000000500007c02 */ /* 0x000fce0008000f00 */
.L_x_154:
[----:B-1----:R1:W2:Y:S02]  /*9390*/  SYNCS.PHASECHK.TRANS64.TRYWAIT P0, [R0+URZ], R2 ;  /* 0x00000002000075a7 */ /* 0x0022a400080011ff */
[----:B--2---:R-:W-:Y:S05]  /*93a0*/  @!P0 NANOSLEEP.SYNCS 0x989680 ;  /* 0x009896800000895d */ /* 0x004fea0003900000 */
[----:B------:R-:W2:Y:S02]  /*93b0*/  @!P0 SYNCS.PHASECHK.TRANS64 P0, [R0+URZ], R2 ;  /* 0x00000002000085a7 */ /* 0x000ea400080010ff */
[----:B--2---:R-:W-:Y:S05]  /*93c0*/  @!P0 BRA `(.L_x_154) ;  /* 0xfffffffc00f08947 */ /* 0x004fea000383ffff */
[----:B------:R-:W-:Y:S05]  /*93d0*/  BRA `(.L_x_155) ;  /* 0xffffffa000a87947 */ /* 0x000fea000383ffff */
.L_x_50:
[----:B------:R-:W-:-:S07]  /*93e0*/  MOV R0, UR5 ;  /* 0x0000000500007c02 */ /* 0x000fce0008000f00 */
.L_x_156:
[----:B-1----:R1:W2:Y:S02]  /*93f0*/  SYNCS.PHASECHK.TRANS64.TRYWAIT P0, [R0+URZ], R2 ;  /* 0x00000002000075a7 */ /* 0x0022a400080011ff */
[----:B--2---:R-:W-:Y:S05]  /*9400*/  @!P0 NANOSLEEP.SYNCS 0x989680 ;  /* 0x009896800000895d */ /* 0x004fea0003900000 */
[----:B------:R-:W2:Y:S02]  /*9410*/  @!P0 SYNCS.PHASECHK.TRANS64 P0, [R0+URZ], R2 ;  /* 0x00000002000085a7 */ /* 0x000ea400080010ff */
[----:B--2---:R-:W-:Y:S05]  /*9420*/  @!P0 BRA `(.L_x_156) ;  /* 0xfffffffc00f08947 */ /* 0x004fea000383ffff */
[----:B------:R-:W-:Y:S05]  /*9430*/  BRA `(.L_x_157) ;  /* 0xffffffa000b87947 */ /* 0x000fea000383ffff */
.L_x_51:
[----:B------:R-:W-:-:S07]  /*9440*/  MOV R0, UR5 ;  /* 0x0000000500007c02 */ /* 0x000fce0008000f00 */
.L_x_158:
[----:B-1----:R1:W2:Y:S02]  /*9450*/  SYNCS.PHASECHK.TRANS64.TRYWAIT P0, [R0+URZ], R2 ;  /* 0x00000002000075a7 */ /* 0x0022a400080011ff */
[----:B--2---:R-:W-:Y:S05]  /*9460*/  @!P0 NANOSLEEP.SYNCS 0x989680 ;  /* 0x009896800000895d */ /* 0x004fea0003900000 */
[----:B------:R-:W2:Y:S02]  /*9470*/  @!P0 SYNCS.PHASECHK.TRANS64 P0, [R0+URZ], R2 ;  /* 0x00000002000085a7 */ /* 0x000ea400080010ff */
[----:B--2---:R-:W-:Y:S05]  /*9480*/  @!P0 BRA `(.L_x_158) ;  /* 0xfffffffc00f08947 */ /* 0x004fea000383ffff */
[----:B------:R-:W-:Y:S05]  /*9490*/  BRA `(.L_x_159) ;  /* 0xffffffa000c87947 */ /* 0x000fea000383ffff */
.L_x_52:
[----:B------:R-:W-:-:S07]  /*94a0*/  MOV R0, UR5 ;  /* 0x0000000500007c02 */ /* 0x000fce0008000f00 */
.L_x_160:
[----:B-1----:R1:W2:Y:S02]  /*94b0*/  SYNCS.PHASECHK.TRANS64.TRYWAIT P0, [R0+URZ], R2 ;  /* 0x00000002000075a7 */ /* 0x0022a400080011ff */
[----:B--2---:R-:W-:Y:S05]  /*94c0*/  @!P0 NANOSLEEP.SYNCS 0x989680 ;  /* 0x009896800000895d */ /* 0x004fea0003900000 */
[----:B------:R-:W2:Y:S02]  /*94d0*/  @!P0 SYNCS.PHASECHK.TRANS64 P0, [R0+URZ], R2 ;  /* 0x00000002000085a7 */ /* 0x000ea400080010ff */
[----:B--2---:R-:W-:Y:S05]  /*94e0*/  @!P0 BRA `(.L_x_160) ;  /* 0xfffffffc00f08947 */ /* 0x004fea000383ffff */
[----:B------:R-:W-:Y:S05]  /*94f0*/  BRA `(.L_x_161) ;  /* 0xffffffa000d87947 */ /* 0x000fea000383ffff */
.L_x_53:
[----:B------:R-:W-:-:S07]  /*9500*/  MOV R0, UR5 ;  /* 0x0000000500007c02 */ /* 0x000fce0008000f00 */
.L_x_162:
[----:B-1----:R1:W2:Y:S02]  /*9510*/  SYNCS.PHASECHK.TRANS64.TRYWAIT P0, [R0+URZ], R2 ;  /* 0x00000002000075a7 */ /* 0x0022a400080011ff */
[----:B--2---:R-:W-:Y:S05]  /*9520*/  @!P0 NANOSLEEP.SYNCS 0x989680 ;  /* 0x009896800000895d */ /* 0x004fea0003900000 */
[----:B------:R-:W2:Y:S02]  /*9530*/  @!P0 SYNCS.PHASECHK.TRANS64 P0, [R0+URZ], R2 ;  /* 0x00000002000085a7 */ /* 0x000ea400080010ff */
[----:B--2---:R-:W-:Y:S05]  /*9540*/  @!P0 BRA `(.L_x_162) ;  /* 0xfffffffc00f08947 */ /* 0x004fea000383ffff */
[----:B------:R-:W-:Y:S05]  /*9550*/  BRA `(.L_x_163) ;  /* 0xffffffa000e87947 */ /* 0x000fea000383ffff */
.L_x_54:
[----:B------:R-:W-:-:S07]  /*9560*/  MOV R0, UR5 ;  /* 0x0000000500007c02 */ /* 0x000fce0008000f00 */
.L_x_164:
[----:B-1----:R1:W2:Y:S02]  /*9570*/  SYNCS.PHASECHK.TRANS64.TRYWAIT P0, [R0+URZ], R2 ;  /* 0x00000002000075a7 */ /* 0x0022a400080011ff */
[----:B--2---:R-:W-:Y:S05]  /*9580*/  @!P0 NANOSLEEP.SYNCS 0x989680 ;  /* 0x009896800000895d */ /* 0x004fea0003900000 */
[----:B------:R-:W2:Y:S02]  /*9590*/  @!P0 SYNCS.PHASECHK.TRANS64 P0, [R0+URZ], R2 ;  /* 0x00000002000085a7 */ /* 0x000ea400080010ff */
[----:B--2---:R-:W-:Y:S05]  /*95a0*/  @!P0 BRA `(.L_x_164) ;  /* 0xfffffffc00f08947 */ /* 0x004fea000383ffff */
[----:B------:R-:W-:Y:S05]  /*95b0*/  BRA `(.L_x_165) ;  /* 0xffffffa000f87947 */ /* 0x000fea000383ffff */
.L_x_55:
[----:B------:R-:W-:-:S07]  /*95c0*/  MOV R0, UR5 ;  /* 0x0000000500007c02 */ /* 0x000fce0008000f00 */
.L_x_166:
[----:B-1----:R1:W2:Y:S02]  /*95d0*/  SYNCS.PHASECHK.TRANS64.TRYWAIT P0, [R0+URZ], R2 ;  /* 0x00000002000075a7 */ /* 0x0022a400080011ff */
[----:B--2---:R-:W-:Y:S05]  /*95e0*/  @!P0 NANOSLEEP.SYNCS 0x989680 ;  /* 0x009896800000895d */ /* 0x004fea0003900000 */
[----:B------:R-:W2:Y:S02]  /*95f0*/  @!P0 SYNCS.PHASECHK.TRANS64 P0, [R0+URZ], R2 ;  /* 0x00000002000085a7 */ /* 0x000ea400080010ff */
[----:B--2---:R-:W-:Y:S05]  /*9600*/  @!P0 BRA `(.L_x_166) ;  /* 0xfffffffc00f08947 */ /* 0x004fea000383ffff */
[----:B------:R-:W-:Y:S05]  /*9610*/  BRA `(.L_x_167) ;  /* 0xffffffa400087947 */ /* 0x000fea000383ffff */
.L_x_56:
[----:B------:R-:W-:-:S07]  /*9620*/  MOV R0, UR5 ;  /* 0x0000000500007c02 */ /* 0x000fce0008000f00 */
.L_x_168:
[----:B-1----:R1:W2:Y:S02]  /*9630*/  SYNCS.PHASECHK.TRANS64.TRYWAIT P0, [R0+URZ], R2 ;  /* 0x00000002000075a7 */ /* 0x0022a400080011ff */
[----:B--2---:R-:W-:Y:S05]  /*9640*/  @!P0 NANOSLEEP.SYNCS 0x989680 ;  /* 0x009896800000895d */ /* 0x004fea0003900000 */
[----:B------:R-:W2:Y:S02]  /*9650*/  @!P0 SYNCS.PHASECHK.TRANS64 P0, [R0+URZ], R2 ;  /* 0x00000002000085a7 */ /* 0x000ea400080010ff */
[----:B--2---:R-:W-:Y:S05]  /*9660*/  @!P0 BRA `(.L_x_168) ;  /* 0xfffffffc00f08947 */ /* 0x004fea000383ffff */
[----:B------:R-:W-:Y:S05]  /*9670*/  BRA `(.L_x_169) ;  /* 0xffffffa400187947 */ /* 0x000fea000383ffff */
.L_x_57:
[----:B------:R-:W-:-:S07]  /*9680*/  MOV R0, UR5 ;  /* 0x0000000500007c02 */ /* 0x000fce0008000f00 */
.L_x_170:
[----:B-1----:R1:W2:Y:S02]  /*9690*/  SYNCS.PHASECHK.TRANS64.TRYWAIT P0, [R0+URZ], R2 ;  /* 0x00000002000075a7 */ /* 0x0022a400080011ff */
[----:B--2---:R-:W-:Y:S05]  /*96a0*/  @!P0 NANOSLEEP.SYNCS 0x989680 ;  /* 0x009896800000895d */ /* 0x004fea0003900000 */
[----:B------:R-:W2:Y:S02]  /*96b0*/  @!P0 SYNCS.PHASECHK.TRANS64 P0, [R0+URZ], R2 ;  /* 0x00000002000085a7 */ /* 0x000ea400080010ff */
[----:B--2---:R-:W-:Y:S05]  /*96c0*/  @!P0 BRA `(.L_x_170) ;  /* 0xfffffffc00f08947 */ /* 0x004fea000383ffff */
[----:B------:R-:W-:Y:S05]  /*96d0*/  BRA `(.L_x_171) ;  /* 0xffffffa400287947 */ /* 0x000fea000383ffff */
.L_x_58:
[----:B------:R-:W-:-:S07]  /*96e0*/  MOV R0, UR5 ;  /* 0x0000000500007c02 */ /* 0x000fce0008000f00 */
.L_x_172:
[----:B-1----:R1:W2:Y:S02]  /*96f0*/  SYNCS.PHASECHK.TRANS64.TRYWAIT P0, [R0+URZ], R2 ;  /* 0x00000002000075a7 */ /* 0x0022a400080011ff */
[----:B--2---:R-:W-:Y:S05]  /*9700*/  @!P0 NANOSLEEP.SYNCS 0x989680 ;  /* 0x009896800000895d */ /* 0x004fea0003900000 */
[----:B------:R-:W2:Y:S02]  /*9710*/  @!P0 SYNCS.PHASECHK.TRANS64 P0, [R0+URZ], R2 ;  /* 0x00000002000085a7 */ /* 0x000ea400080010ff */
[----:B--2---:R-:W-:Y:S05]  /*9720*/  @!P0 BRA `(.L_x_172) ;  /* 0xfffffffc00f08947 */ /* 0x004fea000383ffff */
[----:B------:R-:W-:Y:S05]  /*9730*/  BRA `(.L_x_173) ;  /* 0xffffffa400387947 */ /* 0x000fea000383ffff */
.L_x_59:
[----:B------:R-:W-:-:S07]  /*9740*/  MOV R0, UR5 ;  /* 0x0000000500007c02 */ /* 0x000fce0008000f00 */
.L_x_174:
[----:B-1----:R1:W2:Y:S02]  /*9750*/  SYNCS.PHASECHK.TRANS64.TRYWAIT P0, [R0+URZ], R2 ;  /* 0x00000002000075a7 */ /* 0x0022a400080011ff */
[----:B--2---:R-:W-:Y:S05]  /*9760*/  @!P0 NANOSLEEP.SYNCS 0x989680 ;  /* 0x009896800000895d */ /* 0x004fea0003900000 */
[----:B------:R-:W2:Y:S02]  /*9770*/  @!P0 SYNCS.PHASECHK.TRANS64 P0, [R0+URZ], R2 ;  /* 0x00000002000085a7 */ /* 0x000ea400080010ff */
[----:B--2---:R-:W-:Y:S05]  /*9780*/  @!P0 BRA `(.L_x_174) ;  /* 0xfffffffc00f08947 */ /* 0x004fea000383ffff */
[----:B------:R-:W-:Y:S05]  /*9790*/  BRA `(.L_x_175) ;  /* 0xffffffa400487947 */ /* 0x000fea000383ffff */
.L_x_60:
[----:B------:R-:W-:-:S07]  /*97a0*/  MOV R0, UR5 ;  /* 0x0000000500007c02 */ /* 0x000fce0008000f00 */
.L_x_176:
[----:B-1----:R1:W2:Y:S02]  /*97b0*/  SYNCS.PHASECHK.TRANS64.TRYWAIT P0, [R0+URZ], R2 ;  /* 0x00000002000075a7 */ /* 0x0022a400080011ff */
[----:B--2---:R-:W-:Y:S05]  /*97c0*/  @!P0 NANOSLEEP.SYNCS 0x989680 ;  /* 0x009896800000895d */ /* 0x004fea0003900000 */
[----:B------:R-:W2:Y:S02]  /*97d0*/  @!P0 SYNCS.PHASECHK.TRANS64 P0, [R0+URZ], R2 ;  /* 0x00000002000085a7 */ /* 0x000ea400080010ff */
[----:B--2---:R-:W-:Y:S05]  /*97e0*/  @!P0 BRA `(.L_x_176) ;  /* 0xfffffffc00f08947 */ /* 0x004fea000383ffff */
[----:B------:R-:W-:Y:S05]  /*97f0*/  BRA `(.L_x_177) ;  /* 0xffffffa400587947 */ /* 0x000fea000383ffff */
.L_x_61:
[----:B------:R-:W-:-:S07]  /*9800*/  MOV R0, UR5 ;  /* 0x0000000500007c02 */ /* 0x000fce0008000f00 */
.L_x_178:
[----:B-1----:R1:W2:Y:S02]  /*9810*/  SYNCS.PHASECHK.TRANS64.TRYWAIT P0, [R0+URZ], R2 ;  /* 0x00000002000075a7 */ /* 0x0022a400080011ff */
[----:B--2---:R-:W-:Y:S05]  /*9820*/  @!P0 NANOSLEEP.SYNCS 0x989680 ;  /* 0x009896800000895d */ /* 0x004fea0003900000 */
[----:B------:R-:W2:Y:S02]  /*9830*/  @!P0 SYNCS.PHASECHK.TRANS64 P0, [R0+URZ], R2 ;  /* 0x00000002000085a7 */ /* 0x000ea400080010ff */
[----:B--2---:R-:W-:Y:S05]  /*9840*/  @!P0 BRA `(.L_x_178) ;  /* 0xfffffffc00f08947 */ /* 0x004fea000383ffff */
[----:B------:R-:W-:Y:S05]  /*9850*/  BRA `(.L_x_179) ;  /* 0xffffffa400687947 */ /* 0x000fea000383ffff */
.L_x_62:
[----:B------:R-:W-:-:S07]  /*9860*/  MOV R0, UR5 ;  /* 0x0000000500007c02 */ /* 0x000fce0008000f00 */
.L_x_180:
[----:B-1----:R1:W2:Y:S02]  /*9870*/  SYNCS.PHASECHK.TRANS64.TRYWAIT P0, [R0+URZ], R2 ;  /* 0x00000002000075a7 */ /* 0x0022a400080011ff */
[----:B--2---:R-:W-:Y:S05]  /*9880*/  @!P0 NANOSLEEP.SYNCS 0x989680 ;  /* 0x009896800000895d */ /* 0x004fea0003900000 */
[----:B------:R-:W2:Y:S02]  /*9890*/  @!P0 SYNCS.PHASECHK.TRANS64 P0, [R0+URZ], R2 ;  /* 0x00000002000085a7 */ /* 0x000ea400080010ff */
[----:B--2---:R-:W-:Y:S05]  /*98a0*/  @!P0 BRA `(.L_x_180) ;  /* 0xfffffffc00f08947 */ /* 0x004fea000383ffff */
[----:B------:R-:W-:Y:S05]  /*98b0*/  BRA `(.L_x_181) ;  /* 0xffffffa400787947 */ /* 0x000fea000383ffff */
.L_x_63:
[----:B------:R-:W-:-:S07]  /*98c0*/  MOV R0, UR5 ;  /* 0x0000000500007c02 */ /* 0x000fce0008000f00 */
.L_x_182:
[----:B-1----:R1:W2:Y:S02]  /*98d0*/  SYNCS.PHASECHK.TRANS64.TRYWAIT P0, [R0+URZ], R2 ;  /* 0x00000002000075a7 */ /* 0x0022a400080011ff */
[----:B--2---:R-:W-:Y:S05]  /*98e0*/  @!P0 NANOSLEEP.SYNCS 0x989680 ;  /* 0x009896800000895d */ /* 0x004fea0003900000 */
[----:B------:R-:W2:Y:S02]  /*98f0*/  @!P0 SYNCS.PHASECHK.TRANS64 P0, [R0+URZ], R2 ;  /* 0x00000002000085a7 */ /* 0x000ea400080010ff */
[----:B--2---:R-:W-:Y:S05]  /*9900*/  @!P0 BRA `(.L_x_182) ;  /* 0xfffffffc00f08947 */ /* 0x004fea000383ffff */
[----:B------:R-:W-:Y:S05]  /*9910*/  BRA `(.L_x_183) ;  /* 0xffffffa400887947 */ /* 0x000fea000383ffff */
.L_x_64:
[----:B------:R-:W-:-:S07]  /*9920*/  MOV R0, UR5 ;  /* 0x0000000500007c02 */ /* 0x000fce0008000f00 */
.L_x_184:
[----:B-1----:R1:W2:Y:S02]  /*9930*/  SYNCS.PHASECHK.TRANS64.TRYWAIT P0, [R0+URZ], R2 ;  /* 0x00000002000075a7 */ /* 0x0022a400080011ff */
[----:B--2---:R-:W-:Y:S05]  /*9940*/  @!P0 NANOSLEEP.SYNCS 0x989680 ;  /* 0x009896800000895d */ /* 0x004fea0003900000 */
[----:B------:R-:W2:Y:S02]  /*9950*/  @!P0 SYNCS.PHASECHK.TRANS64 P0, [R0+URZ], R2 ;  /* 0x00000002000085a7 */ /* 0x000ea400080010ff */
[----:B--2---:R-:W-:Y:S05]  /*9960*/  @!P0 BRA `(.L_x_184) ;  /* 0xfffffffc00f08947 */ /* 0x004fea000383ffff */
[----:B------:R-:W-:Y:S05]  /*9970*/  BRA `(.L_x_185) ;  /* 0xffffffa400987947 */ /* 0x000fea000383ffff */
.L_x_65:
[----:B------:R-:W-:-:S07]  /*9980*/  MOV R0, UR5 ;  /* 0x0000000500007c02 */ /* 0x000fce0008000f00 */
.L_x_186:
[----:B-1----:R1:W2:Y:S02]  /*9990*/  SYNCS.PHASECHK.TRANS64.TRYWAIT P0, [R0+URZ], R2 ;  /* 0x00000002000075a7 */ /* 0x0022a400080011ff */
[----:B--2---:R-:W-:Y:S05]  /*99a0*/  @!P0 NANOSLEEP.SYNCS 0x989680 ;  /* 0x009896800000895d */ /* 0x004fea0003900000 */
[----:B------:R-:W2:Y:S02]  /*99b0*/  @!P0 SYNCS.PHASECHK.TRANS64 P0, [R0+URZ], R2 ;  /* 0x00000002000085a7 */ /* 0x000ea400080010ff */
[----:B--2---:R-:W-:Y:S05]  /*99c0*/  @!P0 BRA `(.L_x_186) ;  /* 0xfffffffc00f08947 */ /* 0x004fea000383ffff */
[----:B------:R-:W-:Y:S05]  /*99d0*/  BRA `(.L_x_187) ;  /* 0xffffffa400a87947 */ /* 0x000fea000383ffff */
.L_x_66:
[----:B------:R-:W-:-:S07]  /*99e0*/  MOV R0, UR5 ;  /* 0x0000000500007c02 */ /* 0x000fce0008000f00 */
.L_x_188:
[----:B-1----:R1:W2:Y:S02]  /*99f0*/  SYNCS.PHASECHK.TRANS64.TRYWAIT P0, [R0+URZ], R2 ;  /* 0x00000002000075a7 */ /* 0x0022a400080011ff */
[----:B--2---:R-:W-:Y:S05]  /*9a00*/  @!P0 NANOSLEEP.SYNCS 0x989680 ;  /* 0x009896800000895d */ /* 0x004fea0003900000 */
[----:B------:R-:W2:Y:S02]  /*9a10*/  @!P0 SYNCS.PHASECHK.TRANS64 P0, [R0+URZ], R2 ;  /* 0x00000002000085a7 */ /* 0x000ea400080010ff */
[----:B--2---:R-:W-:Y:S05]  /*9a20*/  @!P0 BRA `(.L_x_188) ;  /* 0xfffffffc00f08947 */ /* 0x004fea000383ffff */
[----:B------:R-:W-:Y:S05]  /*9a30*/  BRA `(.L_x_189) ;  /* 0xffffffa400b87947 */ /* 0x000fea000383ffff */
.L_x_69:
[----:B------:R-:W-:-:S07]  /*9a40*/  MOV R4, UR4 ;  /* 0x0000000400047c02 */ /* 0x000fce0008000f00 */
.L_x_190:
[----:B--2---:R2:W3:Y:S02]  /*9a50*/  SYNCS.PHASECHK.TRANS64.TRYWAIT P1, [R4+URZ+0x248], R6 ;  /* 0x00024806040075a7 */ /* 0x0044e400080211ff */
[----:B---3--:R-:W-:Y:S05]  /*9a60*/  @!P1 NANOSLEEP.SYNCS 0x989680 ;  /* 0x009896800000995d */ /* 0x008fea0003900000 */
[----:B------:R-:W3:Y:S02]  /*9a70*/  @!P1 SYNCS.PHASECHK.TRANS64 P1, [R4+URZ+0x248], R6 ;  /* 0x00024806040095a7 */ /* 0x000ee400080210ff */
[----:B---3--:R-:W-:Y:S05]  /*9a80*/  @!P1 BRA `(.L_x_190) ;  /* 0xfffffffc00f09947 */ /* 0x008fea000383ffff */
[----:B------:R-:W-:Y:S05]  /*9a90*/  BRA `(.L_x_191) ;  /* 0xffffffa800287947 */ /* 0x000fea000383ffff */
.L_x_70:
[----:B--2---:R-:W-:-:S07]  /*9aa0*/  MOV R4, UR4 ;  /* 0x0000000400047c02 */ /* 0x004fce0008000f00 */
.L_x_192:
[----:B--2---:R2:W3:Y:S02]  /*9ab0*/  SYNCS.PHASECHK.TRANS64.TRYWAIT P1, [R4+URZ+0x240], R5 ;  /* 0x00024005040075a7 */ /* 0x0044e400080211ff */
[----:B---3--:R-:W-:Y:S05]  /*9ac0*/  @!P1 NANOSLEEP.SYNCS 0x989680 ;  /* 0x009896800000995d */ /* 0x008fea0003900000 */
[----:B------:R-:W3:Y:S02]  /*9ad0*/  @!P1 SYNCS.PHASECHK.TRANS64 P1, [R4+URZ+0x240], R5 ;  /* 0x00024005040095a7 */ /* 0x000ee400080210ff */
[----:B---3--:R-:W-:Y:S05]  /*9ae0*/  @!P1 BRA `(.L_x_192) ;  /* 0xfffffffc00f09947 */ /* 0x008fea000383ffff */
[----:B------:R-:W-:Y:S05]  /*9af0*/  BRA `(.L_x_193) ;  /* 0xffffffa800307947 */ /* 0x000fea000383ffff */
.L_x_78:
[----:B------:R-:W-:-:S07]  /*9b00*/  MOV R0, UR15 ;  /* 0x0000000f00007c02 */ /* 0x000fce0008000f00 */
.L_x_194:
[----:B-1----:R1:W2:Y:S02]  /*9b10*/  SYNCS.PHASECHK.TRANS64.TRYWAIT P0, [R0+URZ+0x240], R4 ;  /* 0x00024004000075a7 */ /* 0x0022a400080011ff */
[----:B--2---:R-:W-:Y:S05]  /*9b20*/  @!P0 NANOSLEEP.SYNCS 0x989680 ;  /* 0x009896800000895d */ /* 0x004fea0003900000 */
[----:B------:R-:W2:Y:S02]  /*9b30*/  @!P0 SYNCS.PHASECHK.TRANS64 P0, [R0+URZ+0x240], R4 ;  /* 0x00024004000085a7 */ /* 0x000ea400080010ff */
[----:B--2---:R-:W-:Y:S05]  /*9b40*/  @!P0 BRA `(.L_x_194) ;  /* 0xfffffffc00f08947 */ /* 0x004fea000383ffff */
[----:B------:R-:W-:Y:S05]  /*9b50*/  BRA `(.L_x_195) ;  /* 0xffffffac00987947 */ /* 0x000fea000383ffff */
.L_x_79:
[----:B------:R-:W-:-:S07]  /*9b60*/  MOV R4, UR19 ;  /* 0x0000001300047c02 */ /* 0x000fce0008000f00 */
.L_x_196:
[----:B-1----:R1:W2:Y:S02]  /*9b70*/  SYNCS.PHASECHK.TRANS64.TRYWAIT P0, [R4+URZ+0x260], R0 ;  /* 0x00026000040075a7 */ /* 0x0022a400080011ff */
[----:B--2---:R-:W-:Y:S05]  /*9b80*/  @!P0 NANOSLEEP.SYNCS 0x989680 ;  /* 0x009896800000895d */ /* 0x004fea0003900000 */
[----:B------:R-:W2:Y:S02]  /*9b90*/  @!P0 SYNCS.PHASECHK.TRANS64 P0, [R4+URZ+0x260], R0 ;  /* 0x00026000040085a7 */ /* 0x000ea400080010ff */
[----:B--2---:R-:W-:Y:S05]  /*9ba0*/  @!P0 BRA `(.L_x_196) ;  /* 0xfffffffc00f08947 */ /* 0x004fea000383ffff */
[----:B------:R-:W-:Y:S05]  /*9bb0*/  BRA `(.L_x_197) ;  /* 0xffffffac00b47947 */ /* 0x000fea000383ffff */
.L_x_82:
[----:B-1----:R-:W-:Y:S07]  /*9bc0*/  MOV R0, UR11 ;  /* 0x0000000b00007c02 */ /* 0x002fee0008000f00 */
.L_x_198:
[----:B-1----:R1:W2:Y:S02]  /*9bd0*/  SYNCS.PHASECHK.TRANS64.TRYWAIT P0, [R0+URZ], R5 ;  /* 0x00000005000075a7 */ /* 0x0022a400080011ff */
[----:B--2---:R-:W-:Y:S05]  /*9be0*/  @!P0 NANOSLEEP.SYNCS 0x989680 ;  /* 0x009896800000895d */ /* 0x004fea0003900000 */
[----:B------:R-:W2:Y:S02]  /*9bf0*/  @!P0 SYNCS.PHASECHK.TRANS64 P0, [R0+URZ], R5 ;  /* 0x00000005000085a7 */ /* 0x000ea400080010ff */
[----:B--2---:R-:W-:Y:S05]  /*9c00*/  @!P0 BRA `(.L_x_198) ;  /* 0xfffffffc00f08947 */ /* 0x004fea000383ffff */
[----:B------:R-:W-:Y:S05]  /*9c10*/  BRA `(.L_x_81) ;  /* 0xffffffac00e47947 */ /* 0x000fea000383ffff */
.L_x_85:
[----:B------:R-:W-:-:S07]  /*9c20*/  MOV R0, UR4 ;  /* 0x0000000400007c02 */ /* 0x000fce0008000f00 */
.L_x_199:
[----:B-1----:R1:W3:Y:S02]  /*9c30*/  SYNCS.PHASECHK.TRANS64.TRYWAIT P0, [R0+URZ], R2 ;  /* 0x00000002000075a7 */ /* 0x0022e400080011ff */
[----:B---3--:R-:W-:Y:S05]  /*9c40*/  @!P0 NANOSLEEP.SYNCS 0x989680 ;  /* 0x009896800000895d */ /* 0x008fea0003900000 */
[----:B------:R-:W3:Y:S02]  /*9c50*/  @!P0 SYNCS.PHASECHK.TRANS64 P0, [R0+URZ], R2 ;  /* 0x00000002000085a7 */ /* 0x000ee400080010ff */
[----:B---3--:R-:W-:Y:S05]  /*9c60*/  @!P0 BRA `(.L_x_199) ;  /* 0xfffffffc00f08947 */ /* 0x008fea000383ffff */
[----:B------:R-:W-:Y:S05]  /*9c70*/  BRA `(.L_x_200) ;  /* 0xffffffb0008c7947 */ /* 0x000fea000383ffff */
.L_x_86:
[----:B------:R-:W-:-:S07]  /*9c80*/  MOV R0, UR4 ;  /* 0x0000000400007c02 */ /* 0x000fce0008000f00 */
.L_x_201:
[----:B-1----:R1:W2:Y:S02]  /*9c90*/  SYNCS.PHASECHK.TRANS64.TRYWAIT P0, [R0+URZ], R2 ;  /* 0x00000002000075a7 */ /* 0x0022a400080011ff */
[----:B--2---:R-:W-:Y:S05]  /*9ca0*/  @!P0 NANOSLEEP.SYNCS 0x989680 ;  /* 0x009896800000895d */ /* 0x004fea0003900000 */
[----:B------:R-:W2:Y:S02]  /*9cb0*/  @!P0 SYNCS.PHASECHK.TRANS64 P0, [R0+URZ], R2 ;  /* 0x00000002000085a7 */ /* 0x000ea400080010ff */
[----:B--2---:R-:W-:Y:S05]  /*9cc0*/  @!P0 BRA `(.L_x_201) ;  /* 0xfffffffc00f08947 */ /* 0x004fea000383ffff */
[----:B------:R-:W-:Y:S05]  /*9cd0*/  BRA `(.L_x_202) ;  /* 0xffffffb000987947 */ /* 0x000fea000383ffff */
.L_x_91:
[----:B------:R-:W-:Y:S07]  /*9ce0*/  MOV R0, UR24 ;  /* 0x0000001800007c02 */ /* 0x000fee0008000f00 */
.L_x_203:
[----:B-1----:R1:W2:Y:S02]  /*9cf0*/  SYNCS.PHASECHK.TRANS64.TRYWAIT P0, [R0+URZ+0x240], R4 ;  /* 0x00024004000075a7 */ /* 0x0022a400080011ff */
[----:B--2---:R-:W-:Y:S05]  /*9d00*/  @!P0 NANOSLEEP.SYNCS 0x989680 ;  /* 0x009896800000895d */ /* 0x004fea0003900000 */
[----:B------:R-:W2:Y:S02]  /*9d10*/  @!P0 SYNCS.PHASECHK.TRANS64 P0, [R0+URZ+0x240], R4 ;  /* 0x00024004000085a7 */ /* 0x000ea400080010ff */
[----:B--2---:R-:W-:Y:S05]  /*9d20*/  @!P0 BRA `(.L_x_203) ;  /* 0xfffffffc00f08947 */ /* 0x004fea000383ffff */
[----:B------:R-:W-:Y:S05]  /*9d30*/  BRA `(.L_x_204) ;  /* 0xffffffb8002c7947 */ /* 0x000fea000383ffff */
.L_x_94:
[----:B------:R-:W-:Y:S07]  /*9d40*/  MOV R8, UR24 ;  /* 0x0000001800087c02 */ /* 0x000fee0008000f00 */
.L_x_205:
[----:B-1----:R1:W2:Y:S02]  /*9d50*/  SYNCS.PHASECHK.TRANS64.TRYWAIT P1, [R8+URZ+0x238], R9 ;  /* 0x00023809080075a7 */ /* 0x0022a400080211ff */
[----:B--2---:R-:W-:Y:S05]  /*9d60*/  @!P1 NANOSLEEP.SYNCS 0x989680 ;  /* 0x009896800000995d */ /* 0x004fea0003900000 */
[----:B------:R-:W2:Y:S02]  /*9d70*/  @!P1 SYNCS.PHASECHK.TRANS64 P1, [R8+URZ+0x238], R9 ;  /* 0x00023809080095a7 */ /* 0x000ea400080210ff */
[----:B--2---:R-:W-:Y:S05]  /*9d80*/  @!P1 BRA `(.L_x_205) ;  /* 0xfffffffc00f09947 */ /* 0x004fea000383ffff */
[----:B------:R-:W-:Y:S05]  /*9d90*/  BRA `(.L_x_93) ;  /* 0xffffffbc00887947 */ /* 0x000fea000383ffff */
.L_x_97:
[----:B-1----:R-:W-:Y:S07]  /*9da0*/  MOV R8, UR24 ;  /* 0x0000001800087c02 */ /* 0x002fee0008000f00 */
.L_x_206:
[----:B-1----:R1:W2:Y:S02]  /*9db0*/  SYNCS.PHASECHK.TRANS64.TRYWAIT P1, [R8+URZ+0x228], R0 ;  /* 0x00022800080075a7 */ /* 0x0022a400080211ff */
[----:B--2---:R-:W-:Y:S05]  /*9dc0*/  @!P1 NANOSLEEP.SYNCS 0x989680 ;  /* 0x009896800000995d */ /* 0x004fea0003900000 */
[----:B------:R-:W2:Y:S02]  /*9dd0*/  @!P1 SYNCS.PHASECHK.TRANS64 P1, [R8+URZ+0x228], R0 ;  /* 0x00022800080095a7 */ /* 0x000ea400080210ff */
[----:B--2---:R-:W-:Y:S05]  /*9de0*/  @!P1 BRA `(.L_x_206) ;  /* 0xfffffffc00f09947 */ /* 0x004fea000383ffff */
[----:B------:R-:W-:Y:S05]  /*9df0*/  BRA `(.L_x_207) ;  /* 0xffffffc000247947 */ /* 0x000fea000383ffff */
.L_x_102:
[----:B------:R-:W-:Y:S07]  /*9e00*/  MOV R0, UR44 ;  /* 0x0000002c00007c02 */ /* 0x000fee0008000f00 */
.L_x_208:
[----:B-1----:R1:W2:Y:S02]  /*9e10*/  SYNCS.PHASECHK.TRANS64.TRYWAIT P0, [R0+URZ+0x240], R2 ;  /* 0x00024002000075a7 */ /* 0x0022a400080011ff */
[----:B--2---:R-:W-:Y:S05]  /*9e20*/  @!P0 NANOSLEEP.SYNCS 0x989680 ;  /* 0x009896800000895d */ /* 0x004fea0003900000 */
[----:B------:R-:W2:Y:S02]  /*9e30*/  @!P0 SYNCS.PHASECHK.TRANS64 P0, [R0+URZ+0x240], R2 ;  /* 0x00024002000085a7 */ /* 0x000ea400080010ff */
[----:B--2---:R-:W-:Y:S05]  /*9e40*/  @!P0 BRA `(.L_x_208) ;  /* 0xfffffffc00f08947 */ /* 0x004fea000383ffff */
[----:B------:R-:W-:Y:S05]  /*9e50*/  BRA `(.L_x_209) ;  /* 0xffffffc400b87947 */ /* 0x000fea000383ffff */
.L_x_113:
[----:B-1----:R-:W-:Y:S04]  /*9e60*/  MOV R3, UR44 ;  /* 0x0000002c00037c02 */ /* 0x002fe80008000f00 */
[----:B------:R1:W2:Y:S03]  /*9e70*/  SYNCS.PHASECHK.TRANS64.TRYWAIT P1, [R3+URZ+0x220], R4 ;  /* 0x00022004030075a7 */ /* 0x0002a600080211ff */
[----:B--2---:R-:W-:Y:S05]  /*9e80*/  @!P1 NANOSLEEP.SYNCS 0x989680 ;  /* 0x009896800000995d */ /* 0x004fea0003900000 */
[----:B------:R-:W2:Y:S02]  /*9e90*/  @!P1 SYNCS.PHASECHK.TRANS64 P1, [R3+URZ+0x220], R4 ;  /* 0x00022004030095a7 */ /* 0x000ea400080210ff */
[----:B--2---:R-:W-:Y:S05]  /*9ea0*/  @!P1 BRA `(.L_x_113) ;  /* 0xfffffffc00ec9947 */ /* 0x004fea000383ffff */
[----:B------:R-:W-:Y:S05]  /*9eb0*/  BRA `(.L_x_112) ;  /* 0xffffffd4009c7947 */ /* 0x000fea000383ffff */
.L_x_115:
[----:B-1----:R1:W4:Y:S02]  /*9ec0*/  SYNCS.PHASECHK.TRANS64.TRYWAIT P1, [R22+URZ+0x250], R0 ;  /* 0x00025000160075a7 */ /* 0x00232400080211ff */
[----:B----4-:R-:W-:Y:S05]  /*9ed0*/  @!P1 NANOSLEEP.SYNCS 0x989680 ;  /* 0x009896800000995d */ /* 0x010fea0003900000 */
[----:B------:R-:W4:Y:S02]  /*9ee0*/  @!P1 SYNCS.PHASECHK.TRANS64 P1, [R22+URZ+0x250], R0 ;  /* 0x00025000160095a7 */ /* 0x000f2400080210ff */
[----:B----4-:R-:W-:Y:S05]  /*9ef0*/  @!P1 BRA `(.L_x_115) ;  /* 0xfffffffc00f09947 */ /* 0x010fea000383ffff */
[----:B------:R-:W-:Y:S05]  /*9f00*/  BRA `(.L_x_114) ;  /* 0xffffffd400e47947 */ /* 0x000fea000383ffff */
        .weak           $__internal_0_$__cuda_sm10x_tcgen05_guardrail_trap_col_being_dealloced_not_returned_by_alloc
        .type           $__internal_0_$__cuda_sm10x_tcgen05_guardrail_trap_col_being_dealloced_not_returned_by_alloc,@function
        .size           $__internal_0_$__cuda_sm10x_tcgen05_guardrail_trap_col_being_dealloced_not_returned_by_alloc,($__internal_1_$__cuda_sm10x_tcgen05_guardrail_trap_phase_invalid_during_alloc - $__internal_0_$__cuda_sm10x_tcgen05_guardrail_trap_col_being_dealloced_not_returned_by_alloc)
$__internal_0_$__cuda_sm10x_tcgen05_guardrail_trap_col_being_dealloced_not_returned_by_alloc:
[----:B------:R-:W-:Y:S05]  /*9f10*/  BPT.TRAP 0x1 ;  /* 0x000000040000795c */ /* 0x000fea0000300000 */
[----:B------:R-:W-:-:S04]  /*9f20*/  HFMA2 R3, -RZ, RZ, 0, 0 ;  /* 0x00000000ff037431 */ /* 0x000fc800000001ff */
[----:B------:R-:W-:Y:S05]  /*9f30*/  RET.REL.NODEC R2 `(_ZN7cutlass13device_kernelINS_4conv6kernel13ConvUniversalINS1_16ConvProblemShapeILNS1_8OperatorE2ELi2EEENS1_10collective14CollectiveConvINS1_47MainloopSm100TmaUmmaWarpSpecializedImplicitGemmILS5_2ELi34ELi2ELi1ELi2EN4cute5tupleIJNSA_1CILi1EEESD_SD_EEEEENSB_IJNSC_ILi128EEENSB_IJNSC_ILi64EEEEEENSB_IJNSC_ILi32EEEEEEEEENS_12float_e4m3_tESM_NSA_8TiledMMAINSA_8MMA_AtomIJNSA_10MMA_TraitsINSA_19SM100_MMA_F8F6F4_SSEJSM_SM_fSG_SH_NSA_17integral_constantINSA_4UMMA5MajorELST_1EEESU_NSR_INSS_7ScaleInELSV_0EEESW_EEEEEENSA_6LayoutISE_NSB_IJNSC_ILi0EEES10_S10_EEEEENSB_IJNSA_10UnderscoreES13_S13_EEEEENS7_6detail27Sm100ImplicitGemmTileTraitsINSA_13SM90_TMA_LOADENSA_14ComposedLayoutINSA_7SwizzleILi3ELi4ELi3EEENSA_18smem_ptr_flag_bitsILi8EEENSZ_INSB_IJSG_NSC_ILi8EEEEEENSB_IJSD_SG_EEEEEEEvEENS17_INSA_20SM90_TMA_LOAD_IM2COLENS19_INS1A_ILi2ELi4ELi3EEES1D_NSZ_INSB_IJSH_S1E_EEENSB_IJSD_SH_EEEEEEEvEEEENS_8epilogue10collective18CollectiveEpilogueINS1S_23Sm100TmaWarpSpecializedILi1ELi1ELi64ELb0ELb0EEEJSL_NSB_IJNSZ_ISG_SD_EENSZ_ISH_SD_EEEEESM_NSB_IJlNSB_IJSD_llEEES10_EEESM_S21_NS1S_6fusion15FusionCallbacksIS1W_NS22_17LinearCombinationISM_fSM_fLNS_15FloatRoundStyleE2EEESL_S1Z_JEEENSA_5SM1004TMEM4LOAD26SM100_TMEM_LOAD_32dp32b64xES18_NS19_IS1L_S1D_NSZ_INSB_IJS1E_SH_EEENSB_IJSH_SD_EEEEEEENSA_39AutoVectorizingCopyWithAssumedAlignmentILi128EEENSA_14SM90_TMA_STOREES2F_S2H_S2H_EEEvvEEEEvNT_6ParamsE) ;  /* 0xffffff6002307950 */ /* 0x000fea0003c3ffff */
        .weak           $__internal_1_$__cuda_sm10x_tcgen05_guardrail_trap_phase_invalid_during_alloc
        .type           $__internal_1_$__cuda_sm10x_tcgen05_guardrail_trap_phase_invalid_during_alloc,@function
        .size           $__internal_1_$__cuda_sm10x_tcgen05_guardrail_trap_phase_invalid_during_alloc,($__internal_2_$__cuda_sm10x_tcgen05_guardrail_trap_unallocated_columns_being_dealloced - $__internal_1_$__cuda_sm10x_tcgen05_guardrail_trap_phase_invalid_during_alloc)
$__internal_1_$__cuda_sm10x_tcgen05_guardrail_trap_phase_invalid_during_alloc:
[----:B------:R-:W-:Y:S05]  /*9f40*/  BPT.TRAP 0x1 ;  /* 0x000000040000795c */ /* 0x000fea0000300000 */
[----:B------:R-:W-:-:S04]  /*9f50*/  MOV R3, 0x0 ;  /* 0x0000000000037802 */ /* 0x000fc80000000f00 */
[----:B------:R-:W-:Y:S05]  /*9f60*/  RET.REL.NODEC R2 `(_ZN7cutlass13device_kernelINS_4conv6kernel13ConvUniversalINS1_16ConvProblemShapeILNS1_8OperatorE2ELi2EEENS1_10collective14CollectiveConvINS1_47MainloopSm100TmaUmmaWarpSpecializedImplicitGemmILS5_2ELi34ELi2ELi1ELi2EN4cute5tupleIJNSA_1CILi1EEESD_SD_EEEEENSB_IJNSC_ILi128EEENSB_IJNSC_ILi64EEEEEENSB_IJNSC_ILi32EEEEEEEEENS_12float_e4m3_tESM_NSA_8TiledMMAINSA_8MMA_AtomIJNSA_10MMA_TraitsINSA_19SM100_MMA_F8F6F4_SSEJSM_SM_fSG_SH_NSA_17integral_constantINSA_4UMMA5MajorELST_1EEESU_NSR_INSS_7ScaleInELSV_0EEESW_EEEEEENSA_6LayoutISE_NSB_IJNSC_ILi0EEES10_S10_EEEEENSB_IJNSA_10UnderscoreES13_S13_EEEEENS7_6detail27Sm100ImplicitGemmTileTraitsINSA_13SM90_TMA_LOADENSA_14ComposedLayoutINSA_7SwizzleILi3ELi4ELi3EEENSA_18smem_ptr_flag_bitsILi8EEENSZ_INSB_IJSG_NSC_ILi8EEEEEENSB_IJSD_SG_EEEEEEEvEENS17_INSA_20SM90_TMA_LOAD_IM2COLENS19_INS1A_ILi2ELi4ELi3EEES1D_NSZ_INSB_IJSH_S1E_EEENSB_IJSD_SH_EEEEEEEvEEEENS_8epilogue10collective18CollectiveEpilogueINS1S_23Sm100TmaWarpSpecializedILi1ELi1ELi64ELb0ELb0EEEJSL_NSB_IJNSZ_ISG_SD_EENSZ_ISH_SD_EEEEESM_NSB_IJlNSB_IJSD_llEEES10_EEESM_S21_NS1S_6fusion15FusionCallbacksIS1W_NS22_17LinearCombinationISM_fSM_fLNS_15FloatRoundStyleE2EEESL_S1Z_JEEENSA_5SM1004TMEM4LOAD26SM100_TMEM_LOAD_32dp32b64xES18_NS19_IS1L_S1D_NSZ_INSB_IJS1E_SH_EEENSB_IJSH_SD_EEEEEEENSA_39AutoVectorizingCopyWithAssumedAlignmentILi128EEENSA_14SM90_TMA_STOREES2F_S2H_S2H_EEEvvEEEEvNT_6ParamsE) ;  /* 0xffffff6002247950 */ /* 0x000fea0003c3ffff */
        .weak           $__internal_2_$__cuda_sm10x_tcgen05_guardrail_trap_unallocated_columns_being_dealloced
        .type           $__internal_2_$__cuda_sm10x_tcgen05_guardrail_trap_unallocated_columns_being_dealloced,@function
        .size           $__internal_2_$__cuda_sm10x_tcgen05_guardrail_trap_unallocated_columns_being_dealloced,(.L_x_211 - $__internal_2_$__cuda_sm10x_tcgen05_guardrail_trap_unallocated_columns_being_dealloced)
$__internal_2_$__cuda_sm10x_tcgen05_guardrail_trap_unallocated_columns_being_dealloced:
[----:B------:R-:W-:Y:S05]  /*9f70*/  BPT.TRAP 0x1 ;  /* 0x000000040000795c */ /* 0x000fea0000300000 */
[----:B------:R-:W-:-:S04]  /*9f80*/  HFMA2 R3, -RZ, RZ, 0, 0 ;  /* 0x00000000ff037431 */ /* 0x000fc800000001ff */
[----:B------:R-:W-:Y:S05]  /*9f90*/  RET.REL.NODEC R2 `(_ZN7cutlass13device_kernelINS_4conv6kernel13ConvUniversalINS1_16ConvProblemShapeILNS1_8OperatorE2ELi2EEENS1_10collective14CollectiveConvINS1_47MainloopSm100TmaUmmaWarpSpecializedImplicitGemmILS5_2ELi34ELi2ELi1ELi2EN4cute5tupleIJNSA_1CILi1EEESD_SD_EEEEENSB_IJNSC_ILi128EEENSB_IJNSC_ILi64EEEEEENSB_IJNSC_ILi32EEEEEEEEENS_12float_e4m3_tESM_NSA_8TiledMMAINSA_8MMA_AtomIJNSA_10MMA_TraitsINSA_19SM100_MMA_F8F6F4_SSEJSM_SM_fSG_SH_NSA_17integral_constantINSA_4UMMA5MajorELST_1EEESU_NSR_INSS_7ScaleInELSV_0EEESW_EEEEEENSA_6LayoutISE_NSB_IJNSC_ILi0EEES10_S10_EEEEENSB_IJNSA_10UnderscoreES13_S13_EEEEENS7_6detail27Sm100ImplicitGemmTileTraitsINSA_13SM90_TMA_LOADENSA_14ComposedLayoutINSA_7SwizzleILi3ELi4ELi3EEENSA_18smem_ptr_flag_bitsILi8EEENSZ_INSB_IJSG_NSC_ILi8EEEEEENSB_IJSD_SG_EEEEEEEvEENS17_INSA_20SM90_TMA_LOAD_IM2COLENS19_INS1A_ILi2ELi4ELi3EEES1D_NSZ_INSB_IJSH_S1E_EEENSB_IJSD_SH_EEEEEEEvEEEENS_8epilogue10collective18CollectiveEpilogueINS1S_23Sm100TmaWarpSpecializedILi1ELi1ELi64ELb0ELb0EEEJSL_NSB_IJNSZ_ISG_SD_EENSZ_ISH_SD_EEEEESM_NSB_IJlNSB_IJSD_llEEES10_EEESM_S21_NS1S_6fusion15FusionCallbacksIS1W_NS22_17LinearCombinationISM_fSM_fLNS_15FloatRoundStyleE2EEESL_S1Z_JEEENSA_5SM1004TMEM4LOAD26SM100_TMEM_LOAD_32dp32b64xES18_NS19_IS1L_S1D_NSZ_INSB_IJS1E_SH_EEENSB_IJSH_SD_EEEEEEENSA_39AutoVectorizingCopyWithAssumedAlignmentILi128EEENSA_14SM90_TMA_STOREES2F_S2H_S2H_EEEvvEEEEvNT_6ParamsE) ;  /* 0xffffff6002187950 */ /* 0x000fea0003c3ffff */
.L_x_210:
[----:B------:R-:W-:-:S00]  /*9fa0*/  BRA `(.L_x_210) ;  /* 0xfffffffc00fc7947 */ /* 0x000fc0000383ffff */
[----:B------:R-:W-:-:S00]  /*9fb0*/  NOP ;  /* 0x0000000000007918 */ /* 0x000fc00000000000 */
        /* <DEDUP_REMOVED lines=12> */
.L_x_211:


//--------------------- .nv.global.init           --------------------------
	.section	.nv.global.init,"aw",@progbits
.nv.global.init:
	.type		$str$29,@object
	.size		$str$29,($str$30 - $str$29)
$str$29:
        /*0000*/ 	.byte	0x28, 0x61, 0x64, 0x64, 0x72, 0x65, 0x73, 0x73, 0x20, 0x26, 0x20, 0x6d, 0x61, 0x73, 0x6b, 0x29
        /*0010*/ 	.byte	0x20, 0x3d, 0x3d, 0x20, 0x30, 0x00
	.type		$str$30,@object
	.size		$str$30,($str$28 - $str$30)
$str$30:
        /*0016*/ 	.byte	0x2f, 0x74, 0x6d, 0x70, 0x2f, 0x63, 0x75, 0x74, 0x6c, 0x61, 0x73, 0x73, 0x5f, 0x73, 0x77, 0x65
        /*0026*/ 	.byte	0x65, 0x70, 0x5f, 0x73, 0x72, 0x63, 0x2f, 0x69, 0x6e, 0x63, 0x6c, 0x75, 0x64, 0x65, 0x2f, 0x63
        /*0036*/ 	.byte	0x75, 0x74, 0x65, 0x2f, 0x70, 0x6f, 0x69, 0x6e, 0x74, 0x65, 0x72, 0x5f, 0x66, 0x6c, 0x61, 0x67
        /*0046*/ 	.byte	0x67, 0x65, 0x64, 0x2e, 0x68, 0x70, 0x70, 0x00
	.type		$str$28,@object
	.size		$str$28,($str$27 - $str$28)
$str$28:
        /*004e*/ 	.byte	0x2f, 0x74, 0x6d, 0x70, 0x2f, 0x63, 0x75, 0x74, 0x6c, 0x61, 0x73, 0x73, 0x5f, 0x73, 0x77, 0x65
        /*005e*/ 	.byte	0x65, 0x70, 0x5f, 0x73, 0x72, 0x63, 0x2f, 0x69, 0x6e, 0x63, 0x6c, 0x75, 0x64, 0x65, 0x2f, 0x63
        /*006e*/ 	.byte	0x75, 0x74, 0x65, 0x2f, 0x61, 0x74, 0x6f, 0x6d, 0x2f, 0x63, 0x6f, 0x70, 0x79, 0x5f, 0x74, 0x72
        /*007e*/ 	.byte	0x61, 0x69, 0x74, 0x73, 0x5f, 0x73, 0x6d, 0x31, 0x30, 0x30, 0x2e, 0x68, 0x70, 0x70, 0x00
	.type		$str$27,@object
	.size		$str$27,(__unnamed_1 - $str$27)
$str$27:
        /*008d*/ 	.byte	0x28, 0x28, 0x75, 0x69, 0x6e, 0x74, 0x33, 0x32, 0x5f, 0x74, 0x28, 0x74, 0x68, 0x72, 0x65, 0x61
        /*009d*/ 	.byte	0x64, 0x49, 0x64, 0x78, 0x2e, 0x78, 0x29, 0x20, 0x2f, 0x20, 0x33, 0x32, 0x29, 0x20, 0x25, 0x20
        /*00ad*/ 	.byte	0x34, 0x29, 0x20, 0x3d, 0x3d, 0x20, 0x28, 0x28, 0x28, 0x74, 0x6d, 0x65, 0x6d, 0x5f, 0x61, 0x64
        /*00bd*/ 	.byte	0x64, 0x72, 0x20, 0x3e, 0x3e, 0x20, 0x31, 0x36, 0x29, 0x20, 0x2f, 0x20, 0x33, 0x32, 0x29, 0x20
        /*00cd*/ 	.byte	0x25, 0x20, 0x34, 0x29, 0x00
	.type		__unnamed_1,@object
	.size		__unnamed_1,(__unnamed_2 - __unnamed_1)
__unnamed_1:
        /*00d2*/ 	.byte	0x61, 0x75, 0x74, 0x6f, 0x20, 0x63, 0x75, 0x74, 0x65, 0x3a, 0x3a, 0x61, 0x73, 0x5f, 0x70, 0x6f
        /* <DEDUP_REMOVED lines=24> */
        /*0262*/ 	.byte	0x43, 0x3c, 0x38, 0x31, 0x39, 0x32, 0x3e, 0x3e, 0x3e, 0x3e, 0x5d, 0x00
	.type		__unnamed_2,@object
	.size		__unnamed_2,(.L_2 - __unnamed_2)
__unnamed_2:
        /* <DEDUP_REMOVED lines=42> */
        /*050e*/ 	.byte	0x3e, 0x3e, 0x3e, 0x3e, 0x5d, 0x00
.L_2:


//--------------------- .nv.shared._ZN7cutlass13device_kernelINS_4conv6kernel13ConvUniversalINS1_16ConvProblemShapeILNS1_8OperatorE2ELi2EEENS1_10collective14CollectiveConvINS1_47MainloopSm100TmaUmmaWarpSpecializedImplicitGemmILS5_2ELi34ELi2ELi1ELi2EN4cute5tupleIJNSA_1CILi1EEESD_SD_EEEEENSB_IJNSC_ILi128EEENSB_IJNSC_ILi64EEEEEENSB_IJNSC_ILi32EEEEEEEEENS_12float_e4m3_tESM_NSA_8TiledMMAINSA_8MMA_AtomIJNSA_10MMA_TraitsINSA_19SM100_MMA_F8F6F4_SSEJSM_SM_fSG_SH_NSA_17integral_constantINSA_4UMMA5MajorELST_1EEESU_NSR_INSS_7ScaleInELSV_0EEESW_EEEEEENSA_6LayoutISE_NSB_IJNSC_ILi0EEES10_S10_EEEEENSB_IJNSA_10UnderscoreES13_S13_EEEEENS7_6detail27Sm100ImplicitGemmTileTraitsINSA_13SM90_TMA_LOADENSA_14ComposedLayoutINSA_7SwizzleILi3ELi4ELi3EEENSA_18smem_ptr_flag_bitsILi8EEENSZ_INSB_IJSG_NSC_ILi8EEEEEENSB_IJSD_SG_EEEEEEEvEENS17_INSA_20SM90_TMA_LOAD_IM2COLENS19_INS1A_ILi2ELi4ELi3EEES1D_NSZ_INSB_IJSH_S1E_EEENSB_IJSD_SH_EEEEEEEvEEEENS_8epilogue10collective18CollectiveEpilogueINS1S_23Sm100TmaWarpSpecializedILi1ELi1ELi64ELb0ELb0EEEJSL_NSB_IJNSZ_ISG_SD_EENSZ_ISH_SD_EEEEESM_NSB_IJlNSB_IJSD_llEEES10_EEESM_S21_NS1S_6fusion15FusionCallbacksIS1W_NS22_17LinearCombinationISM_fSM_fLNS_15FloatRoundStyleE2EEESL_S1Z_JEEENSA_5SM1004TMEM4LOAD26SM100_TMEM_LOAD_32dp32b64xES18_NS19_IS1L_S1D_NSZ_INSB_IJS1E_SH_EEENSB_IJSH_SD_EEEEEEENSA_39AutoVectorizingCopyWithAssumedAlignmentILi128EEENSA_14SM90_TMA_STOREES2F_S2H_S2H_EEEvvEEEEvNT_6ParamsE --------------------------
	.section	.nv.shared._ZN7cutlass13device_kernelINS_4conv6kernel13ConvUniversalINS1_16ConvProblemShapeILNS1_8OperatorE2ELi2EEENS1_10collective14CollectiveConvINS1_47MainloopSm100TmaUmmaWarpSpecializedImplicitGemmILS5_2ELi34ELi2ELi1ELi2EN4cute5tupleIJNSA_1CILi1EEESD_SD_EEEEENSB_IJNSC_ILi128EEENSB_IJNSC_ILi64EEEEEENSB_IJNSC_ILi32EEEEEEEEENS_12float_e4m3_tESM_NSA_8TiledMMAINSA_8MMA_AtomIJNSA_10MMA_TraitsINSA_19SM100_MMA_F8F6F4_SSEJSM_SM_fSG_SH_NSA_17integral_constantINSA_4UMMA5MajorELST_1EEESU_NSR_INSS_7ScaleInELSV_0EEESW_EEEEEENSA_6LayoutISE_NSB_IJNSC_ILi0EEES10_S10_EEEEENSB_IJNSA_10UnderscoreES13_S13_EEEEENS7_6detail27Sm100ImplicitGemmTileTraitsINSA_13SM90_TMA_LOADENSA_14ComposedLayoutINSA_7SwizzleILi3ELi4ELi3EEENSA_18smem_ptr_flag_bitsILi8EEENSZ_INSB_IJSG_NSC_ILi8EEEEEENSB_IJSD_SG_EEEEEEEvEENS17_INSA_20SM90_TMA_LOAD_IM2COLENS19_INS1A_ILi2ELi4ELi3EEES1D_NSZ_INSB_IJSH_S1E_EEENSB_IJSD_SH_EEEEEEEvEEEENS_8epilogue10collective18CollectiveEpilogueINS1S_23Sm100TmaWarpSpecializedILi1ELi1ELi64ELb0ELb0EEEJSL_NSB_IJNSZ_ISG_SD_EENSZ_ISH_SD_EEEEESM_NSB_IJlNSB_IJSD_llEEES10_EEESM_S21_NS1S_6fusion15FusionCallbacksIS1W_NS22_17LinearCombinationISM_fSM_fLNS_15FloatRoundStyleE2EEESL_S1Z_JEEENSA_5SM1004TMEM4LOAD26SM100_TMEM_LOAD_32dp32b64xES18_NS19_IS1L_S1D_NSZ_INSB_IJS1E_SH_EEENSB_IJSH_SD_EEEEEEENSA_39AutoVectorizingCopyWithAssumedAlignmentILi128EEENSA_14SM90_TMA_STOREES2F_S2H_S2H_EEEvvEEEEvNT_6ParamsE,"aw",@nobits
	.sectionflags	@""
	.align	16
	.zero		1024


//--------------------- .nv.shared.reserved.0     --------------------------
	.section	.nv.shared.reserved.0,"aw",@nobits
	.weak		__nv_reservedSMEM_offset_0_alias
	.size		__nv_reservedSMEM_offset_0_alias, 0, 64
	.other		__nv_reservedSMEM_offset_0_alias,@"STO_CUDA_RESERVED_SHARED STV_DEFAULT"
__nv_reservedSMEM_offset_0_alias:
	.zero		0
.nv.shared.reserved.0:
	.zero		64
	.weak		__nv_reservedSMEM_tcgen05_partition
	.type		__nv_reservedSMEM_tcgen05_partition,@object
	.size		__nv_reservedSMEM_tcgen05_partition,(.L_0 - __nv_reservedSMEM_tcgen05_partition)
__nv_reservedSMEM_tcgen05_partition:
	.zero		32
.L_0:


//--------------------- .nv.global                --------------------------
	.section	.nv.global,"aw",@nobits
.nv.global:
	.type		_ZN39_INTERNAL_651103b9_4_k_cu_38bd96bc_26644cute1_E,@object
	.size		_ZN39_INTERNAL_651103b9_4_k_cu_38bd96bc_26644cute1_E,(_ZN39_INTERNAL_651103b9_4_k_cu_38bd96bc_26644cuda3std3__45__cpo6cbeginE - _ZN39_INTERNAL_651103b9_4_k_cu_38bd96bc_26644cute1_E)
_ZN39_INTERNAL_651103b9_4_k_cu_38bd96bc_26644cute1_E:
	.zero		1
	.type		_ZN39_INTERNAL_651103b9_4_k_cu_38bd96bc_26644cuda3std3__45__cpo6cbeginE,@object
	.size		_ZN39_INTERNAL_651103b9_4_k_cu_38bd96bc_26644cuda3std3__45__cpo6cbeginE,(_ZN39_INTERNAL_651103b9_4_k_cu_38bd96bc_26644cuda3std3__48in_placeE - _ZN39_INTERNAL_651103b9_4_k_cu_38bd96bc_26644cuda3std3__45__cpo6cbeginE)
_ZN39_INTERNAL_651103b9_4_k_cu_38bd96bc_26644cuda3std3__45__cpo6cbeginE:
	.zero		1
	.type		_ZN39_INTERNAL_651103b9_4_k_cu_38bd96bc_26644cuda3std3__48in_placeE,@object
	.size		_ZN39_INTERNAL_651103b9_4_k_cu_38bd96bc_26644cuda3std3__48in_placeE,(_ZN39_INTERNAL_651103b9_4_k_cu_38bd96bc_26644cuda3std6ranges3__45__cpo9iter_moveE - _ZN39_INTERNAL_651103b9_4_k_cu_38bd96bc_26644cuda3std3__48in_placeE)
_ZN39_INTERNAL_651103b9_4_k_cu_38bd96bc_26644cuda3std3__48in_placeE:
	.zero		1
	.type		_ZN39_INTERNAL_651103b9_4_k_cu_38bd96bc_26644cuda3std6ranges3__45__cpo9iter_moveE,@object
	.size		_ZN39_INTERNAL_651103b9_4_k_cu_38bd96bc_26644cuda3std6ranges3__45__cpo9iter_moveE,(_ZN39_INTERNAL_651103b9_4_k_cu_38bd96bc_26644cuda3std3__45__cpo5beginE - _ZN39_INTERNAL_651103b9_4_k_cu_38bd96bc_26644cuda3std6ranges3__45__cpo9iter_moveE)
_ZN39_INTERNAL_651103b9_4_k_cu_38bd96bc_26644cuda3std6ranges3__45__cpo9iter_moveE:
	.zero		1
	.type		_ZN39_INTERNAL_651103b9_4_k_cu_38bd96bc_26644cuda3std3__45__cpo5beginE,@object
	.size		_ZN39_INTERNAL_651103b9_4_k_cu_38bd96bc_26644cuda3std3__45__cpo5beginE,(_ZN39_INTERNAL_651103b9_4_k_cu_38bd96bc_26644cuda3std3__441_GLOBAL__N__651103b9_4_k_cu_38bd96bc_26646ignoreE - _ZN39_INTERNAL_651103b9_4_k_cu_38bd96bc_26644cuda3std3__45__cpo5beginE)
_ZN39_INTERNAL_651103b9_4_k_cu_38bd96bc_26644cuda3std3__45__cpo5beginE:
	.zero		1
	.type		_ZN39_INTERNAL_651103b9_4_k_cu_38bd96bc_26644cuda3std3__441_GLOBAL__N__651103b9_4_k_cu_38bd96bc_26646ignoreE,@object
	.size		_ZN39_INTERNAL_651103b9_4_k_cu_38bd96bc_26644cuda3std3__441_GLOBAL__N__651103b9_4_k_cu_38bd96bc_26646ignoreE,(_ZN39_INTERNAL_651103b9_4_k_cu_38bd96bc_26644cute7productE - _ZN39_INTERNAL_651103b9_4_k_cu_38bd96bc_26644cuda3std3__441_GLOBAL__N__651103b9_4_k_cu_38bd96bc_26646ignoreE)
_ZN39_INTERNAL_651103b9_4_k_cu_38bd96bc_26644cuda3std3__441_GLOBAL__N__651103b9_4_k_cu_38bd96bc_26646ignoreE:
	.zero		1
	.type		_ZN39_INTERNAL_651103b9_4_k_cu_38bd96bc_26644cute7productE,@object
	.size		_ZN39_INTERNAL_651103b9_4_k_cu_38bd96bc_26644cute7productE,(_ZN39_INTERNAL_651103b9_4_k_cu_38bd96bc_26644cuda3std3__45__cpo3endE - _ZN39_INTERNAL_651103b9_4_k_cu_38bd96bc_26644cute7productE)
_ZN39_INTERNAL_651103b9_4_k_cu_38bd96bc_26644cute7productE:
	.zero		1
	.type		_ZN39_INTERNAL_651103b9_4_k_cu_38bd96bc_26644cuda3std3__45__cpo3endE,@object
	.size		_ZN39_INTERNAL_651103b9_4_k_cu_38bd96bc_26644cuda3std3__45__cpo3endE,(_ZN39_INTERNAL_651103b9_4_k_cu_38bd96bc_26644cuda3std3__419piecewise_constructE - _ZN39_INTERNAL_651103b9_4_k_cu_38bd96bc_26644cuda3std3__45__cpo3endE)
_ZN39_INTERNAL_651103b9_4_k_cu_38bd96bc_26644cuda3std3__45__cpo3endE:
	.zero		1
	.type		_ZN39_INTERNAL_651103b9_4_k_cu_38bd96bc_26644cuda3std3__419piecewise_constructE,@object
	.size		_ZN39_INTERNAL_651103b9_4_k_cu_38bd96bc_26644cuda3std3__419piecewise_constructE,(_ZN39_INTERNAL_651103b9_4_k_cu_38bd96bc_26644cuda3std3__45__cpo4cendE - _ZN39_INTERNAL_651103b9_4_k_cu_38bd96bc_26644cuda3std3__419piecewise_constructE)
_ZN39_INTERNAL_651103b9_4_k_cu_38bd96bc_26644cuda3std3__419piecewise_constructE:
	.zero		1
	.type		_ZN39_INTERNAL_651103b9_4_k_cu_38bd96bc_26644cuda3std3__45__cpo4cendE,@object
	.size		_ZN39_INTERNAL_651103b9_4_k_cu_38bd96bc_26644cuda3std3__45__cpo4cendE,(_ZN39_INTERNAL_651103b9_4_k_cu_38bd96bc_26644cuda3std6ranges3__45__cpo4swapE - _ZN39_INTERNAL_651103b9_4_k_cu_38bd96bc_26644cuda3std3__45__cpo4cendE)
_ZN39_INTERNAL_651103b9_4_k_cu_38bd96bc_26644cuda3std3__45__cpo4cendE:
	.zero		1
	.type		_ZN39_INTERNAL_651103b9_4_k_cu_38bd96bc_26644cuda3std6ranges3__45__cpo4swapE,@object
	.size		_ZN39_INTERNAL_651103b9_4_k_cu_38bd96bc_26644cuda3std6ranges3__45__cpo4swapE,(.L_10 - _ZN39_INTERNAL_651103b9_4_k_cu_38bd96bc_26644cuda3std6ranges3__45__cpo4swapE)
_ZN39_INTERNAL_651103b9_4_k_cu_38bd96bc_26644cuda3std6ranges3__45__cpo4swapE:
	.zero		1
.L_10:


//--------------------- .nv.constant0._ZN7cutlass13device_kernelINS_4conv6kernel13ConvUniversalINS1_16ConvProblemShapeILNS1_8OperatorE2ELi2EEENS1_10collective14CollectiveConvINS1_47MainloopSm100TmaUmmaWarpSpecializedImplicitGemmILS5_2ELi34ELi2ELi1ELi2EN4cute5tupleIJNSA_1CILi1EEESD_SD_EEEEENSB_IJNSC_ILi128EEENSB_IJNSC_ILi64EEEEEENSB_IJNSC_ILi32EEEEEEEEENS_12float_e4m3_tESM_NSA_8TiledMMAINSA_8MMA_AtomIJNSA_10MMA_TraitsINSA_19SM100_MMA_F8F6F4_SSEJSM_SM_fSG_SH_NSA_17integral_constantINSA_4UMMA5MajorELST_1EEESU_NSR_INSS_7ScaleInELSV_0EEESW_EEEEEENSA_6LayoutISE_NSB_IJNSC_ILi0EEES10_S10_EEEEENSB_IJNSA_10UnderscoreES13_S13_EEEEENS7_6detail27Sm100ImplicitGemmTileTraitsINSA_13SM90_TMA_LOADENSA_14ComposedLayoutINSA_7SwizzleILi3ELi4ELi3EEENSA_18smem_ptr_flag_bitsILi8EEENSZ_INSB_IJSG_NSC_ILi8EEEEEENSB_IJSD_SG_EEEEEEEvEENS17_INSA_20SM90_TMA_LOAD_IM2COLENS19_INS1A_ILi2ELi4ELi3EEES1D_NSZ_INSB_IJSH_S1E_EEENSB_IJSD_SH_EEEEEEEvEEEENS_8epilogue10collective18CollectiveEpilogueINS1S_23Sm100TmaWarpSpecializedILi1ELi1ELi64ELb0ELb0EEEJSL_NSB_IJNSZ_ISG_SD_EENSZ_ISH_SD_EEEEESM_NSB_IJlNSB_IJSD_llEEES10_EEESM_S21_NS1S_6fusion15FusionCallbacksIS1W_NS22_17LinearCombinationISM_fSM_fLNS_15FloatRoundStyleE2EEESL_S1Z_JEEENSA_5SM1004TMEM4LOAD26SM100_TMEM_LOAD_32dp32b64xES18_NS19_IS1L_S1D_NSZ_INSB_IJS1E_SH_EEENSB_IJSH_SD_EEEEEEENSA_39AutoVectorizingCopyWithAssumedAlignmentILi128EEENSA_14SM90_TMA_STOREES2F_S2H_S2H_EEEvvEEEEvNT_6ParamsE --------------------------
	.section	.nv.constant0._ZN7cutlass13device_kernelINS_4conv6kernel13ConvUniversalINS1_16ConvProblemShapeILNS1_8OperatorE2ELi2EEENS1_10collective14CollectiveConvINS1_47MainloopSm100TmaUmmaWarpSpecializedImplicitGemmILS5_2ELi34ELi2ELi1ELi2EN4cute5tupleIJNSA_1CILi1EEESD_SD_EEEEENSB_IJNSC_ILi128EEENSB_IJNSC_ILi64EEEEEENSB_IJNSC_ILi32EEEEEEEEENS_12float_e4m3_tESM_NSA_8TiledMMAINSA_8MMA_AtomIJNSA_10MMA_TraitsINSA_19SM100_MMA_F8F6F4_SSEJSM_SM_fSG_SH_NSA_17integral_constantINSA_4UMMA5MajorELST_1EEESU_NSR_INSS_7ScaleInELSV_0EEESW_EEEEEENSA_6LayoutISE_NSB_IJNSC_ILi0EEES10_S10_EEEEENSB_IJNSA_10UnderscoreES13_S13_EEEEENS7_6detail27Sm100ImplicitGemmTileTraitsINSA_13SM90_TMA_LOADENSA_14ComposedLayoutINSA_7SwizzleILi3ELi4ELi3EEENSA_18smem_ptr_flag_bitsILi8EEENSZ_INSB_IJSG_NSC_ILi8EEEEEENSB_IJSD_SG_EEEEEEEvEENS17_INSA_20SM90_TMA_LOAD_IM2COLENS19_INS1A_ILi2ELi4ELi3EEES1D_NSZ_INSB_IJSH_S1E_EEENSB_IJSD_SH_EEEEEEEvEEEENS_8epilogue10collective18CollectiveEpilogueINS1S_23Sm100TmaWarpSpecializedILi1ELi1ELi64ELb0ELb0EEEJSL_NSB_IJNSZ_ISG_SD_EENSZ_ISH_SD_EEEEESM_NSB_IJlNSB_IJSD_llEEES10_EEESM_S21_NS1S_6fusion15FusionCallbacksIS1W_NS22_17LinearCombinationISM_fSM_fLNS_15FloatRoundStyleE2EEESL_S1Z_JEEENSA_5SM1004TMEM4LOAD26SM100_TMEM_LOAD_32dp32b64xES18_NS19_IS1L_S1D_NSZ_INSB_IJS1E_SH_EEENSB_IJSH_SD_EEEEEEENSA_39AutoVectorizingCopyWithAssumedAlignmentILi128EEENSA_14SM90_TMA_STOREES2F_S2H_S2H_EEEvvEEEEvNT_6ParamsE,"a",@progbits
	.sectionflags	@""
	.align	4
.nv.constant0._ZN7cutlass13device_kernelINS_4conv6kernel13ConvUniversalINS1_16ConvProblemShapeILNS1_8OperatorE2ELi2EEENS1_10collective14CollectiveConvINS1_47MainloopSm100TmaUmmaWarpSpecializedImplicitGemmILS5_2ELi34ELi2ELi1ELi2EN4cute5tupleIJNSA_1CILi1EEESD_SD_EEEEENSB_IJNSC_ILi128EEENSB_IJNSC_ILi64EEEEEENSB_IJNSC_ILi32EEEEEEEEENS_12float_e4m3_tESM_NSA_8TiledMMAINSA_8MMA_AtomIJNSA_10MMA_TraitsINSA_19SM100_MMA_F8F6F4_SSEJSM_SM_fSG_SH_NSA_17integral_constantINSA_4UMMA5MajorELST_1EEESU_NSR_INSS_7ScaleInELSV_0EEESW_EEEEEENSA_6LayoutISE_NSB_IJNSC_ILi0EEES10_S10_EEEEENSB_IJNSA_10UnderscoreES13_S13_EEEEENS7_6detail27Sm100ImplicitGemmTileTraitsINSA_13SM90_TMA_LOADENSA_14ComposedLayoutINSA_7SwizzleILi3ELi4ELi3EEENSA_18smem_ptr_flag_bitsILi8EEENSZ_INSB_IJSG_NSC_ILi8EEEEEENSB_IJSD_SG_EEEEEEEvEENS17_INSA_20SM90_TMA_LOAD_IM2COLENS19_INS1A_ILi2ELi4ELi3EEES1D_NSZ_INSB_IJSH_S1E_EEENSB_IJSD_SH_EEEEEEEvEEEENS_8epilogue10collective18CollectiveEpilogueINS1S_23Sm100TmaWarpSpecializedILi1ELi1ELi64ELb0ELb0EEEJSL_NSB_IJNSZ_ISG_SD_EENSZ_ISH_SD_EEEEESM_NSB_IJlNSB_IJSD_llEEES10_EEESM_S21_NS1S_6fusion15FusionCallbacksIS1W_NS22_17LinearCombinationISM_fSM_fLNS_15FloatRoundStyleE2EEESL_S1Z_JEEENSA_5SM1004TMEM4LOAD26SM100_TMEM_LOAD_32dp32b64xES18_NS19_IS1L_S1D_NSZ_INSB_IJS1E_SH_EEENSB_IJSH_SD_EEEEEEENSA_39AutoVectorizingCopyWithAssumedAlignmentILi128EEENSA_14SM90_TMA_STOREES2F_S2H_S2H_EEEvvEEEEvNT_6ParamsE:
	.zero		2944


//--------------------- SYMBOLS --------------------------

	.type		.nv.reservedSmem.offset0,@object
	.size		.nv.reservedSmem.offset0,0x4
	.type		.nv.reservedSmem.cap,@object
	.size		.nv.reservedSmem.cap,0x4
	.type		__assertfail,@function
